//
// Generated by NVIDIA NVVM Compiler
//
// Compiler Build ID: CL-36424714
// Cuda compilation tools, release 13.0, V13.0.88
// Based on NVVM 20.0.0
//

.version 9.0
.target sm_100
.address_size 64

	// .globl	_Z16kMeansComputeSumPfPiS_S0_iii
.extern .shared .align 16 .b8 s[];
.extern .shared .align 16 .b8 s2[];

.visible .entry _Z16kMeansComputeSumPfPiS_S0_iii(
	.param .u64 .ptr .align 1 _Z16kMeansComputeSumPfPiS_S0_iii_param_0,
	.param .u64 .ptr .align 1 _Z16kMeansComputeSumPfPiS_S0_iii_param_1,
	.param .u64 .ptr .align 1 _Z16kMeansComputeSumPfPiS_S0_iii_param_2,
	.param .u64 .ptr .align 1 _Z16kMeansComputeSumPfPiS_S0_iii_param_3,
	.param .u32 _Z16kMeansComputeSumPfPiS_S0_iii_param_4,
	.param .u32 _Z16kMeansComputeSumPfPiS_S0_iii_param_5,
	.param .u32 _Z16kMeansComputeSumPfPiS_S0_iii_param_6
)
{
	.reg .pred 	%p<34>;
	.reg .b32 	%r<322>;
	.reg .b32 	%f<90>;
	.reg .b64 	%rd<44>;

	ld.param.u64 	%rd6, [_Z16kMeansComputeSumPfPiS_S0_iii_param_0];
	ld.param.u64 	%rd4, [_Z16kMeansComputeSumPfPiS_S0_iii_param_1];
	ld.param.u64 	%rd7, [_Z16kMeansComputeSumPfPiS_S0_iii_param_2];
	ld.param.u64 	%rd5, [_Z16kMeansComputeSumPfPiS_S0_iii_param_3];
	ld.param.u32 	%r110, [_Z16kMeansComputeSumPfPiS_S0_iii_param_4];
	ld.param.u32 	%r111, [_Z16kMeansComputeSumPfPiS_S0_iii_param_5];
	ld.param.u32 	%r112, [_Z16kMeansComputeSumPfPiS_S0_iii_param_6];
	cvta.to.global.u64 	%rd1, %rd6;
	cvta.to.global.u64 	%rd2, %rd7;
	mov.u32 	%r1, %ctaid.x;
	mov.u32 	%r2, %ntid.x;
	mov.u32 	%r3, %tid.x;
	mad.lo.s32 	%r4, %r1, %r2, %r3;
	shl.b32 	%r5, %r112, 10;
	mov.u32 	%r113, s;
	add.s32 	%r6, %r113, %r5;
	mul.lo.s32 	%r7, %r112, %r111;
	setp.ge.s32 	%p1, %r3, %r7;
	@%p1 bra 	$L__BB0_2;
	shl.b32 	%r114, %r3, 2;
	add.s32 	%r115, %r6, %r114;
	mov.b32 	%r116, 0;
	st.shared.u32 	[%r115], %r116;
$L__BB0_2:
	shl.b32 	%r117, %r7, 2;
	add.s32 	%r8, %r6, %r117;
	setp.ge.s32 	%p2, %r3, %r111;
	shl.b32 	%r118, %r3, 2;
	add.s32 	%r9, %r8, %r118;
	@%p2 bra 	$L__BB0_4;
	mov.b32 	%r119, 0;
	st.shared.u32 	[%r9], %r119;
$L__BB0_4:
	setp.ge.s32 	%p3, %r4, %r110;
	@%p3 bra 	$L__BB0_18;
	cvta.to.global.u64 	%rd8, %rd4;
	mul.wide.s32 	%rd9, %r4, 4;
	add.s64 	%rd10, %rd8, %rd9;
	ld.global.u32 	%r120, [%rd10];
	shl.b32 	%r121, %r111, 2;
	add.s32 	%r122, %r8, %r121;
	add.s32 	%r124, %r122, %r118;
	st.shared.u32 	[%r124], %r120;
	setp.lt.s32 	%p4, %r112, 1;
	@%p4 bra 	$L__BB0_18;
	mul.lo.s32 	%r10, %r112, %r4;
	mul.lo.s32 	%r11, %r112, %r3;
	add.s32 	%r126, %r112, -1;
	and.b32  	%r12, %r112, 15;
	setp.lt.u32 	%p5, %r126, 15;
	mov.b32 	%r297, 0;
	@%p5 bra 	$L__BB0_9;
	and.b32  	%r297, %r112, 2147483632;
	neg.s32 	%r295, %r297;
	add.s64 	%rd3, %rd1, 32;
	shl.b32 	%r127, %r11, 2;
	add.s32 	%r129, %r127, %r113;
	add.s32 	%r293, %r129, 32;
	mov.u32 	%r294, %r10;
$L__BB0_8:
	.pragma "nounroll";
	mul.wide.s32 	%rd11, %r294, 4;
	add.s64 	%rd12, %rd3, %rd11;
	ld.global.f32 	%f1, [%rd12+-32];
	st.shared.f32 	[%r293+-32], %f1;
	ld.global.f32 	%f2, [%rd12+-28];
	st.shared.f32 	[%r293+-28], %f2;
	ld.global.f32 	%f3, [%rd12+-24];
	st.shared.f32 	[%r293+-24], %f3;
	ld.global.f32 	%f4, [%rd12+-20];
	st.shared.f32 	[%r293+-20], %f4;
	ld.global.f32 	%f5, [%rd12+-16];
	st.shared.f32 	[%r293+-16], %f5;
	ld.global.f32 	%f6, [%rd12+-12];
	st.shared.f32 	[%r293+-12], %f6;
	ld.global.f32 	%f7, [%rd12+-8];
	st.shared.f32 	[%r293+-8], %f7;
	ld.global.f32 	%f8, [%rd12+-4];
	st.shared.f32 	[%r293+-4], %f8;
	ld.global.f32 	%f9, [%rd12];
	st.shared.f32 	[%r293], %f9;
	ld.global.f32 	%f10, [%rd12+4];
	st.shared.f32 	[%r293+4], %f10;
	ld.global.f32 	%f11, [%rd12+8];
	st.shared.f32 	[%r293+8], %f11;
	ld.global.f32 	%f12, [%rd12+12];
	st.shared.f32 	[%r293+12], %f12;
	ld.global.f32 	%f13, [%rd12+16];
	st.shared.f32 	[%r293+16], %f13;
	ld.global.f32 	%f14, [%rd12+20];
	st.shared.f32 	[%r293+20], %f14;
	ld.global.f32 	%f15, [%rd12+24];
	st.shared.f32 	[%r293+24], %f15;
	ld.global.f32 	%f16, [%rd12+28];
	st.shared.f32 	[%r293+28], %f16;
	add.s32 	%r295, %r295, 16;
	add.s32 	%r294, %r294, 16;
	add.s32 	%r293, %r293, 64;
	setp.ne.s32 	%p6, %r295, 0;
	@%p6 bra 	$L__BB0_8;
$L__BB0_9:
	setp.eq.s32 	%p7, %r12, 0;
	@%p7 bra 	$L__BB0_18;
	and.b32  	%r23, %r112, 7;
	setp.lt.u32 	%p8, %r12, 8;
	@%p8 bra 	$L__BB0_12;
	add.s32 	%r130, %r297, %r10;
	mul.wide.s32 	%rd13, %r130, 4;
	add.s64 	%rd14, %rd1, %rd13;
	ld.global.f32 	%f17, [%rd14];
	add.s32 	%r131, %r297, %r11;
	shl.b32 	%r132, %r131, 2;
	add.s32 	%r134, %r113, %r132;
	st.shared.f32 	[%r134], %f17;
	ld.global.f32 	%f18, [%rd14+4];
	st.shared.f32 	[%r134+4], %f18;
	ld.global.f32 	%f19, [%rd14+8];
	st.shared.f32 	[%r134+8], %f19;
	ld.global.f32 	%f20, [%rd14+12];
	st.shared.f32 	[%r134+12], %f20;
	ld.global.f32 	%f21, [%rd14+16];
	st.shared.f32 	[%r134+16], %f21;
	ld.global.f32 	%f22, [%rd14+20];
	st.shared.f32 	[%r134+20], %f22;
	ld.global.f32 	%f23, [%rd14+24];
	st.shared.f32 	[%r134+24], %f23;
	ld.global.f32 	%f24, [%rd14+28];
	st.shared.f32 	[%r134+28], %f24;
	add.s32 	%r297, %r297, 8;
$L__BB0_12:
	setp.eq.s32 	%p9, %r23, 0;
	@%p9 bra 	$L__BB0_18;
	and.b32  	%r26, %r112, 3;
	setp.lt.u32 	%p10, %r23, 4;
	@%p10 bra 	$L__BB0_15;
	add.s32 	%r135, %r297, %r10;
	mul.wide.s32 	%rd15, %r135, 4;
	add.s64 	%rd16, %rd1, %rd15;
	ld.global.f32 	%f25, [%rd16];
	add.s32 	%r136, %r297, %r11;
	shl.b32 	%r137, %r136, 2;
	add.s32 	%r139, %r113, %r137;
	st.shared.f32 	[%r139], %f25;
	ld.global.f32 	%f26, [%rd16+4];
	st.shared.f32 	[%r139+4], %f26;
	ld.global.f32 	%f27, [%rd16+8];
	st.shared.f32 	[%r139+8], %f27;
	ld.global.f32 	%f28, [%rd16+12];
	st.shared.f32 	[%r139+12], %f28;
	add.s32 	%r297, %r297, 4;
$L__BB0_15:
	setp.eq.s32 	%p11, %r26, 0;
	@%p11 bra 	$L__BB0_18;
	add.s32 	%r140, %r297, %r11;
	shl.b32 	%r141, %r140, 2;
	add.s32 	%r301, %r113, %r141;
	add.s32 	%r300, %r297, %r10;
	neg.s32 	%r299, %r26;
$L__BB0_17:
	.pragma "nounroll";
	mul.wide.s32 	%rd17, %r300, 4;
	add.s64 	%rd18, %rd1, %rd17;
	ld.global.f32 	%f29, [%rd18];
	st.shared.f32 	[%r301], %f29;
	add.s32 	%r301, %r301, 4;
	add.s32 	%r300, %r300, 1;
	add.s32 	%r299, %r299, 1;
	setp.ne.s32 	%p12, %r299, 0;
	@%p12 bra 	$L__BB0_17;
$L__BB0_18:
	bar.sync 	0;
	setp.gt.u32 	%p13, %r3, 5;
	@%p13 bra 	$L__BB0_44;
	mov.u32 	%r143, %nctaid.x;
	add.s32 	%r144, %r143, -1;
	setp.ge.u32 	%p14, %r1, %r144;
	@%p14 bra 	$L__BB0_26;
	and.b32  	%r38, %r2, 3;
	setp.lt.u32 	%p20, %r2, 4;
	mov.b32 	%r308, 0;
	@%p20 bra 	$L__BB0_23;
	and.b32  	%r308, %r2, 2044;
	and.b32  	%r206, %r2, -4;
	neg.s32 	%r304, %r206;
	shl.b32 	%r41, %r112, 2;
	add.s32 	%r303, %r113, %r118;
	shl.b32 	%r43, %r112, 4;
	shl.b32 	%r44, %r112, 3;
	mul.lo.s32 	%r45, %r112, 12;
	shl.b32 	%r209, %r111, 2;
	add.s32 	%r210, %r209, 1024;
	mad.lo.s32 	%r211, %r112, %r210, %r209;
	add.s32 	%r212, %r211, %r113;
	add.s32 	%r302, %r212, 8;
$L__BB0_22:
	ld.shared.u32 	%r213, [%r302+-8];
	ld.shared.f32 	%f45, [%r303];
	mad.lo.s32 	%r214, %r213, %r112, %r3;
	shl.b32 	%r215, %r214, 2;
	add.s32 	%r216, %r6, %r215;
	ld.shared.f32 	%f46, [%r216];
	add.f32 	%f47, %f45, %f46;
	st.shared.f32 	[%r216], %f47;
	shl.b32 	%r217, %r213, 2;
	add.s32 	%r218, %r8, %r217;
	ld.shared.u32 	%r219, [%r218];
	add.s32 	%r220, %r219, 1;
	st.shared.u32 	[%r218], %r220;
	ld.shared.u32 	%r221, [%r302+-4];
	add.s32 	%r222, %r303, %r41;
	ld.shared.f32 	%f48, [%r222];
	mad.lo.s32 	%r223, %r221, %r112, %r3;
	shl.b32 	%r224, %r223, 2;
	add.s32 	%r225, %r6, %r224;
	ld.shared.f32 	%f49, [%r225];
	add.f32 	%f50, %f48, %f49;
	st.shared.f32 	[%r225], %f50;
	shl.b32 	%r226, %r221, 2;
	add.s32 	%r227, %r8, %r226;
	ld.shared.u32 	%r228, [%r227];
	add.s32 	%r229, %r228, 1;
	st.shared.u32 	[%r227], %r229;
	ld.shared.u32 	%r230, [%r302];
	add.s32 	%r231, %r303, %r44;
	ld.shared.f32 	%f51, [%r231];
	mad.lo.s32 	%r232, %r230, %r112, %r3;
	shl.b32 	%r233, %r232, 2;
	add.s32 	%r234, %r6, %r233;
	ld.shared.f32 	%f52, [%r234];
	add.f32 	%f53, %f51, %f52;
	st.shared.f32 	[%r234], %f53;
	shl.b32 	%r235, %r230, 2;
	add.s32 	%r236, %r8, %r235;
	ld.shared.u32 	%r237, [%r236];
	add.s32 	%r238, %r237, 1;
	st.shared.u32 	[%r236], %r238;
	ld.shared.u32 	%r239, [%r302+4];
	add.s32 	%r240, %r303, %r45;
	ld.shared.f32 	%f54, [%r240];
	mad.lo.s32 	%r241, %r239, %r112, %r3;
	shl.b32 	%r242, %r241, 2;
	add.s32 	%r243, %r6, %r242;
	ld.shared.f32 	%f55, [%r243];
	add.f32 	%f56, %f54, %f55;
	st.shared.f32 	[%r243], %f56;
	shl.b32 	%r244, %r239, 2;
	add.s32 	%r245, %r8, %r244;
	ld.shared.u32 	%r246, [%r245];
	add.s32 	%r247, %r246, 1;
	st.shared.u32 	[%r245], %r247;
	add.s32 	%r304, %r304, 4;
	add.s32 	%r303, %r303, %r43;
	add.s32 	%r302, %r302, 16;
	setp.eq.s32 	%p21, %r304, 0;
	@%p21 bra 	$L__BB0_23;
	bra.uni 	$L__BB0_22;
$L__BB0_23:
	setp.eq.s32 	%p22, %r38, 0;
	@%p22 bra 	$L__BB0_32;
	mad.lo.s32 	%r248, %r308, %r112, %r3;
	shl.b32 	%r249, %r248, 2;
	add.s32 	%r311, %r113, %r249;
	shl.b32 	%r71, %r112, 2;
	shl.b32 	%r251, %r111, 2;
	add.s32 	%r252, %r251, 1024;
	shl.b32 	%r253, %r308, 2;
	mad.lo.s32 	%r254, %r112, %r252, %r253;
	add.s32 	%r255, %r254, %r251;
	add.s32 	%r310, %r113, %r255;
	neg.s32 	%r309, %r38;
$L__BB0_25:
	.pragma "nounroll";
	ld.shared.u32 	%r256, [%r310];
	ld.shared.f32 	%f57, [%r311];
	mad.lo.s32 	%r257, %r256, %r112, %r3;
	shl.b32 	%r258, %r257, 2;
	add.s32 	%r259, %r6, %r258;
	ld.shared.f32 	%f58, [%r259];
	add.f32 	%f59, %f57, %f58;
	st.shared.f32 	[%r259], %f59;
	shl.b32 	%r260, %r256, 2;
	add.s32 	%r261, %r8, %r260;
	ld.shared.u32 	%r262, [%r261];
	add.s32 	%r263, %r262, 1;
	st.shared.u32 	[%r261], %r263;
	add.s32 	%r311, %r311, %r71;
	add.s32 	%r310, %r310, 4;
	add.s32 	%r309, %r309, 1;
	setp.eq.s32 	%p23, %r309, 0;
	@%p23 bra 	$L__BB0_32;
	bra.uni 	$L__BB0_25;
$L__BB0_26:
	rem.u32 	%r146, %r110, %r2;
	setp.eq.s32 	%p15, %r146, 0;
	selp.b32 	%r53, %r2, %r146, %p15;
	and.b32  	%r54, %r53, 3;
	setp.lt.u32 	%p16, %r53, 4;
	mov.b32 	%r312, 0;
	@%p16 bra 	$L__BB0_29;
	and.b32  	%r312, %r53, 2044;
	and.b32  	%r147, %r53, -4;
	neg.s32 	%r307, %r147;
	shl.b32 	%r57, %r112, 2;
	add.s32 	%r306, %r113, %r118;
	shl.b32 	%r59, %r112, 4;
	shl.b32 	%r60, %r112, 3;
	mul.lo.s32 	%r61, %r112, 12;
	shl.b32 	%r150, %r111, 2;
	add.s32 	%r151, %r150, 1024;
	mad.lo.s32 	%r152, %r112, %r151, %r150;
	add.s32 	%r153, %r152, %r113;
	add.s32 	%r305, %r153, 8;
$L__BB0_28:
	ld.shared.u32 	%r154, [%r305+-8];
	ld.shared.f32 	%f30, [%r306];
	mad.lo.s32 	%r155, %r154, %r112, %r3;
	shl.b32 	%r156, %r155, 2;
	add.s32 	%r157, %r6, %r156;
	ld.shared.f32 	%f31, [%r157];
	add.f32 	%f32, %f30, %f31;
	st.shared.f32 	[%r157], %f32;
	shl.b32 	%r158, %r154, 2;
	add.s32 	%r159, %r8, %r158;
	ld.shared.u32 	%r160, [%r159];
	add.s32 	%r161, %r160, 1;
	st.shared.u32 	[%r159], %r161;
	ld.shared.u32 	%r162, [%r305+-4];
	add.s32 	%r163, %r306, %r57;
	ld.shared.f32 	%f33, [%r163];
	mad.lo.s32 	%r164, %r162, %r112, %r3;
	shl.b32 	%r165, %r164, 2;
	add.s32 	%r166, %r6, %r165;
	ld.shared.f32 	%f34, [%r166];
	add.f32 	%f35, %f33, %f34;
	st.shared.f32 	[%r166], %f35;
	shl.b32 	%r167, %r162, 2;
	add.s32 	%r168, %r8, %r167;
	ld.shared.u32 	%r169, [%r168];
	add.s32 	%r170, %r169, 1;
	st.shared.u32 	[%r168], %r170;
	ld.shared.u32 	%r171, [%r305];
	add.s32 	%r172, %r306, %r60;
	ld.shared.f32 	%f36, [%r172];
	mad.lo.s32 	%r173, %r171, %r112, %r3;
	shl.b32 	%r174, %r173, 2;
	add.s32 	%r175, %r6, %r174;
	ld.shared.f32 	%f37, [%r175];
	add.f32 	%f38, %f36, %f37;
	st.shared.f32 	[%r175], %f38;
	shl.b32 	%r176, %r171, 2;
	add.s32 	%r177, %r8, %r176;
	ld.shared.u32 	%r178, [%r177];
	add.s32 	%r179, %r178, 1;
	st.shared.u32 	[%r177], %r179;
	ld.shared.u32 	%r180, [%r305+4];
	add.s32 	%r181, %r306, %r61;
	ld.shared.f32 	%f39, [%r181];
	mad.lo.s32 	%r182, %r180, %r112, %r3;
	shl.b32 	%r183, %r182, 2;
	add.s32 	%r184, %r6, %r183;
	ld.shared.f32 	%f40, [%r184];
	add.f32 	%f41, %f39, %f40;
	st.shared.f32 	[%r184], %f41;
	shl.b32 	%r185, %r180, 2;
	add.s32 	%r186, %r8, %r185;
	ld.shared.u32 	%r187, [%r186];
	add.s32 	%r188, %r187, 1;
	st.shared.u32 	[%r186], %r188;
	add.s32 	%r307, %r307, 4;
	add.s32 	%r306, %r306, %r59;
	add.s32 	%r305, %r305, 16;
	setp.eq.s32 	%p17, %r307, 0;
	@%p17 bra 	$L__BB0_29;
	bra.uni 	$L__BB0_28;
$L__BB0_29:
	setp.eq.s32 	%p18, %r54, 0;
	@%p18 bra 	$L__BB0_32;
	mad.lo.s32 	%r189, %r312, %r112, %r3;
	shl.b32 	%r190, %r189, 2;
	add.s32 	%r315, %r113, %r190;
	shl.b32 	%r82, %r112, 2;
	shl.b32 	%r192, %r111, 2;
	add.s32 	%r193, %r192, 1024;
	shl.b32 	%r194, %r312, 2;
	mad.lo.s32 	%r195, %r112, %r193, %r194;
	add.s32 	%r196, %r195, %r192;
	add.s32 	%r314, %r113, %r196;
	neg.s32 	%r313, %r54;
$L__BB0_31:
	.pragma "nounroll";
	ld.shared.u32 	%r197, [%r314];
	ld.shared.f32 	%f42, [%r315];
	mad.lo.s32 	%r198, %r197, %r112, %r3;
	shl.b32 	%r199, %r198, 2;
	add.s32 	%r200, %r6, %r199;
	ld.shared.f32 	%f43, [%r200];
	add.f32 	%f44, %f42, %f43;
	st.shared.f32 	[%r200], %f44;
	shl.b32 	%r201, %r197, 2;
	add.s32 	%r202, %r8, %r201;
	ld.shared.u32 	%r203, [%r202];
	add.s32 	%r204, %r203, 1;
	st.shared.u32 	[%r202], %r204;
	add.s32 	%r315, %r315, %r82;
	add.s32 	%r314, %r314, 4;
	add.s32 	%r313, %r313, 1;
	setp.ne.s32 	%p19, %r313, 0;
	@%p19 bra 	$L__BB0_31;
$L__BB0_32:
	setp.lt.s32 	%p24, %r111, 1;
	@%p24 bra 	$L__BB0_44;
	and.b32  	%r91, %r111, 7;
	setp.lt.u32 	%p25, %r111, 8;
	mov.b32 	%r320, 0;
	@%p25 bra 	$L__BB0_36;
	and.b32  	%r320, %r111, 2147483640;
	neg.s32 	%r318, %r320;
	add.s32 	%r266, %r5, %r118;
	add.s32 	%r317, %r113, %r266;
	shl.b32 	%r95, %r112, 5;
	shl.b32 	%r96, %r112, 3;
	shl.b32 	%r97, %r112, 2;
	mul.wide.s32 	%rd21, %r112, 4;
	mov.u32 	%r316, %r3;
$L__BB0_35:
	.pragma "nounroll";
	mul.wide.s32 	%rd19, %r316, 4;
	add.s64 	%rd20, %rd2, %rd19;
	ld.shared.f32 	%f60, [%r317];
	atom.global.add.f32 	%f61, [%rd20], %f60;
	add.s64 	%rd22, %rd20, %rd21;
	add.s32 	%r268, %r317, %r97;
	ld.shared.f32 	%f62, [%r268];
	atom.global.add.f32 	%f63, [%rd22], %f62;
	add.s64 	%rd23, %rd22, %rd21;
	add.s32 	%r269, %r268, %r97;
	ld.shared.f32 	%f64, [%r269];
	atom.global.add.f32 	%f65, [%rd23], %f64;
	add.s64 	%rd24, %rd23, %rd21;
	add.s32 	%r270, %r269, %r97;
	ld.shared.f32 	%f66, [%r270];
	atom.global.add.f32 	%f67, [%rd24], %f66;
	add.s64 	%rd25, %rd24, %rd21;
	add.s32 	%r271, %r270, %r97;
	ld.shared.f32 	%f68, [%r271];
	atom.global.add.f32 	%f69, [%rd25], %f68;
	add.s64 	%rd26, %rd25, %rd21;
	add.s32 	%r272, %r271, %r97;
	ld.shared.f32 	%f70, [%r272];
	atom.global.add.f32 	%f71, [%rd26], %f70;
	add.s64 	%rd27, %rd26, %rd21;
	add.s32 	%r273, %r272, %r97;
	ld.shared.f32 	%f72, [%r273];
	atom.global.add.f32 	%f73, [%rd27], %f72;
	add.s64 	%rd28, %rd27, %rd21;
	add.s32 	%r274, %r273, %r97;
	ld.shared.f32 	%f74, [%r274];
	atom.global.add.f32 	%f75, [%rd28], %f74;
	add.s32 	%r318, %r318, 8;
	add.s32 	%r317, %r317, %r95;
	add.s32 	%r316, %r316, %r96;
	setp.ne.s32 	%p26, %r318, 0;
	@%p26 bra 	$L__BB0_35;
$L__BB0_36:
	setp.eq.s32 	%p27, %r91, 0;
	@%p27 bra 	$L__BB0_44;
	and.b32  	%r105, %r111, 3;
	setp.lt.u32 	%p28, %r91, 4;
	@%p28 bra 	$L__BB0_39;
	mad.lo.s32 	%r275, %r320, %r112, %r3;
	mul.wide.s32 	%rd29, %r275, 4;
	add.s64 	%rd30, %rd2, %rd29;
	shl.b32 	%r276, %r275, 2;
	add.s32 	%r277, %r6, %r276;
	ld.shared.f32 	%f76, [%r277];
	atom.global.add.f32 	%f77, [%rd30], %f76;
	mul.wide.s32 	%rd31, %r112, 4;
	add.s64 	%rd32, %rd30, %rd31;
	shl.b32 	%r278, %r112, 2;
	add.s32 	%r279, %r277, %r278;
	ld.shared.f32 	%f78, [%r279];
	atom.global.add.f32 	%f79, [%rd32], %f78;
	add.s64 	%rd33, %rd32, %rd31;
	add.s32 	%r280, %r279, %r278;
	ld.shared.f32 	%f80, [%r280];
	atom.global.add.f32 	%f81, [%rd33], %f80;
	add.s64 	%rd34, %rd33, %rd31;
	add.s32 	%r281, %r280, %r278;
	ld.shared.f32 	%f82, [%r281];
	atom.global.add.f32 	%f83, [%rd34], %f82;
	add.s32 	%r320, %r320, 4;
$L__BB0_39:
	setp.eq.s32 	%p29, %r105, 0;
	@%p29 bra 	$L__BB0_44;
	setp.eq.s32 	%p30, %r105, 1;
	@%p30 bra 	$L__BB0_42;
	mad.lo.s32 	%r282, %r320, %r112, %r3;
	mul.wide.s32 	%rd35, %r282, 4;
	add.s64 	%rd36, %rd2, %rd35;
	shl.b32 	%r283, %r282, 2;
	add.s32 	%r284, %r6, %r283;
	ld.shared.f32 	%f84, [%r284];
	atom.global.add.f32 	%f85, [%rd36], %f84;
	mul.wide.s32 	%rd37, %r112, 4;
	add.s64 	%rd38, %rd36, %rd37;
	shl.b32 	%r285, %r112, 2;
	add.s32 	%r286, %r284, %r285;
	ld.shared.f32 	%f86, [%r286];
	atom.global.add.f32 	%f87, [%rd38], %f86;
	add.s32 	%r320, %r320, 2;
$L__BB0_42:
	and.b32  	%r287, %r111, 1;
	setp.eq.b32 	%p31, %r287, 1;
	not.pred 	%p32, %p31;
	@%p32 bra 	$L__BB0_44;
	mad.lo.s32 	%r288, %r320, %r112, %r3;
	mul.wide.s32 	%rd39, %r288, 4;
	add.s64 	%rd40, %rd2, %rd39;
	shl.b32 	%r289, %r288, 2;
	add.s32 	%r290, %r6, %r289;
	ld.shared.f32 	%f88, [%r290];
	atom.global.add.f32 	%f89, [%rd40], %f88;
$L__BB0_44:
	setp.ge.s32 	%p33, %r3, %r111;
	bar.sync 	0;
	@%p33 bra 	$L__BB0_46;
	cvta.to.global.u64 	%rd41, %rd5;
	mul.wide.u32 	%rd42, %r3, 4;
	add.s64 	%rd43, %rd41, %rd42;
	ld.shared.u32 	%r291, [%r9];
	atom.global.add.u32 	%r292, [%rd43], %r291;
$L__BB0_46:
	ret;

}
	// .globl	_Z23kMeansClusterAssignmentPfPiS_iii
.visible .entry _Z23kMeansClusterAssignmentPfPiS_iii(
	.param .u64 .ptr .align 1 _Z23kMeansClusterAssignmentPfPiS_iii_param_0,
	.param .u64 .ptr .align 1 _Z23kMeansClusterAssignmentPfPiS_iii_param_1,
	.param .u64 .ptr .align 1 _Z23kMeansClusterAssignmentPfPiS_iii_param_2,
	.param .u32 _Z23kMeansClusterAssignmentPfPiS_iii_param_3,
	.param .u32 _Z23kMeansClusterAssignmentPfPiS_iii_param_4,
	.param .u32 _Z23kMeansClusterAssignmentPfPiS_iii_param_5
)
{
	.reg .pred 	%p<20>;
	.reg .b32 	%r<88>;
	.reg .b32 	%f<112>;
	.reg .b64 	%rd<30>;

	ld.param.u64 	%rd8, [_Z23kMeansClusterAssignmentPfPiS_iii_param_0];
	ld.param.u64 	%rd6, [_Z23kMeansClusterAssignmentPfPiS_iii_param_1];
	ld.param.u64 	%rd7, [_Z23kMeansClusterAssignmentPfPiS_iii_param_2];
	ld.param.u32 	%r41, [_Z23kMeansClusterAssignmentPfPiS_iii_param_3];
	ld.param.u32 	%r42, [_Z23kMeansClusterAssignmentPfPiS_iii_param_4];
	ld.param.u32 	%r43, [_Z23kMeansClusterAssignmentPfPiS_iii_param_5];
	cvta.to.global.u64 	%rd1, %rd8;
	mov.u32 	%r44, %ctaid.x;
	mov.u32 	%r45, %ntid.x;
	mov.u32 	%r1, %tid.x;
	mad.lo.s32 	%r2, %r44, %r45, %r1;
	mul.lo.s32 	%r46, %r43, %r41;
	setp.ge.s32 	%p1, %r1, %r46;
	@%p1 bra 	$L__BB1_2;
	cvta.to.global.u64 	%rd9, %rd7;
	mul.wide.u32 	%rd10, %r1, 4;
	add.s64 	%rd11, %rd9, %rd10;
	ld.global.f32 	%f20, [%rd11];
	shl.b32 	%r47, %r1, 2;
	mov.u32 	%r48, s2;
	add.s32 	%r49, %r48, %r47;
	st.shared.f32 	[%r49], %f20;
$L__BB1_2:
	setp.ge.s32 	%p2, %r2, %r42;
	@%p2 bra 	$L__BB1_25;
	bar.sync 	0;
	setp.lt.s32 	%p3, %r41, 1;
	mov.b32 	%r87, 0;
	@%p3 bra 	$L__BB1_24;
	mul.lo.s32 	%r51, %r43, %r2;
	cvt.s64.s32 	%rd2, %r51;
	setp.lt.s32 	%p4, %r43, 1;
	@%p4 bra 	$L__BB1_18;
	and.b32  	%r3, %r43, 7;
	add.s32 	%r4, %r3, -1;
	and.b32  	%r5, %r43, 3;
	and.b32  	%r6, %r43, 2147483640;
	and.b32  	%r7, %r43, 1;
	neg.s32 	%r8, %r6;
	shl.b32 	%r9, %r43, 2;
	shl.b64 	%rd12, %rd2, 2;
	add.s64 	%rd13, %rd12, %rd1;
	add.s64 	%rd3, %rd13, 16;
	mov.f32 	%f100, 0f4EEE6B28;
	mov.b32 	%r72, 0;
	mov.u32 	%r87, %r72;
$L__BB1_6:
	setp.lt.u32 	%p11, %r43, 8;
	mul.lo.s32 	%r12, %r72, %r43;
	mov.f32 	%f108, 0f00000000;
	mov.b32 	%r77, 0;
	@%p11 bra 	$L__BB1_9;
	mov.u32 	%r58, s2;
	mad.lo.s32 	%r59, %r9, %r72, %r58;
	add.s32 	%r74, %r59, 16;
	mov.f32 	%f108, 0f00000000;
	mov.u64 	%rd29, %rd3;
	mov.u32 	%r75, %r8;
$L__BB1_8:
	.pragma "nounroll";
	ld.shared.f32 	%f27, [%r74+-16];
	ld.global.f32 	%f28, [%rd29+-16];
	sub.f32 	%f29, %f27, %f28;
	abs.f32 	%f30, %f29;
	add.f32 	%f31, %f108, %f30;
	ld.shared.f32 	%f32, [%r74+-12];
	ld.global.f32 	%f33, [%rd29+-12];
	sub.f32 	%f34, %f32, %f33;
	abs.f32 	%f35, %f34;
	add.f32 	%f36, %f31, %f35;
	ld.shared.f32 	%f37, [%r74+-8];
	ld.global.f32 	%f38, [%rd29+-8];
	sub.f32 	%f39, %f37, %f38;
	abs.f32 	%f40, %f39;
	add.f32 	%f41, %f36, %f40;
	ld.shared.f32 	%f42, [%r74+-4];
	ld.global.f32 	%f43, [%rd29+-4];
	sub.f32 	%f44, %f42, %f43;
	abs.f32 	%f45, %f44;
	add.f32 	%f46, %f41, %f45;
	ld.shared.f32 	%f47, [%r74];
	ld.global.f32 	%f48, [%rd29];
	sub.f32 	%f49, %f47, %f48;
	abs.f32 	%f50, %f49;
	add.f32 	%f51, %f46, %f50;
	ld.shared.f32 	%f52, [%r74+4];
	ld.global.f32 	%f53, [%rd29+4];
	sub.f32 	%f54, %f52, %f53;
	abs.f32 	%f55, %f54;
	add.f32 	%f56, %f51, %f55;
	ld.shared.f32 	%f57, [%r74+8];
	ld.global.f32 	%f58, [%rd29+8];
	sub.f32 	%f59, %f57, %f58;
	abs.f32 	%f60, %f59;
	add.f32 	%f61, %f56, %f60;
	ld.shared.f32 	%f62, [%r74+12];
	ld.global.f32 	%f63, [%rd29+12];
	sub.f32 	%f64, %f62, %f63;
	abs.f32 	%f65, %f64;
	add.f32 	%f108, %f61, %f65;
	add.s32 	%r75, %r75, 8;
	add.s32 	%r74, %r74, 32;
	add.s64 	%rd29, %rd29, 32;
	setp.ne.s32 	%p12, %r75, 0;
	mov.u32 	%r77, %r6;
	@%p12 bra 	$L__BB1_8;
$L__BB1_9:
	setp.eq.s32 	%p13, %r3, 0;
	@%p13 bra 	$L__BB1_17;
	setp.lt.u32 	%p14, %r4, 3;
	@%p14 bra 	$L__BB1_12;
	add.s32 	%r60, %r77, %r12;
	shl.b32 	%r61, %r60, 2;
	mov.u32 	%r62, s2;
	add.s32 	%r63, %r62, %r61;
	ld.shared.f32 	%f67, [%r63];
	cvt.u64.u32 	%rd14, %r77;
	add.s64 	%rd15, %rd14, %rd2;
	shl.b64 	%rd16, %rd15, 2;
	add.s64 	%rd17, %rd1, %rd16;
	ld.global.f32 	%f68, [%rd17];
	sub.f32 	%f69, %f67, %f68;
	abs.f32 	%f70, %f69;
	add.f32 	%f71, %f108, %f70;
	ld.shared.f32 	%f72, [%r63+4];
	ld.global.f32 	%f73, [%rd17+4];
	sub.f32 	%f74, %f72, %f73;
	abs.f32 	%f75, %f74;
	add.f32 	%f76, %f71, %f75;
	ld.shared.f32 	%f77, [%r63+8];
	ld.global.f32 	%f78, [%rd17+8];
	sub.f32 	%f79, %f77, %f78;
	abs.f32 	%f80, %f79;
	add.f32 	%f81, %f76, %f80;
	ld.shared.f32 	%f82, [%r63+12];
	ld.global.f32 	%f83, [%rd17+12];
	sub.f32 	%f84, %f82, %f83;
	abs.f32 	%f85, %f84;
	add.f32 	%f108, %f81, %f85;
	add.s32 	%r77, %r77, 4;
$L__BB1_12:
	setp.eq.s32 	%p15, %r5, 0;
	@%p15 bra 	$L__BB1_17;
	setp.eq.s32 	%p16, %r5, 1;
	@%p16 bra 	$L__BB1_15;
	add.s32 	%r64, %r77, %r12;
	shl.b32 	%r65, %r64, 2;
	mov.u32 	%r66, s2;
	add.s32 	%r67, %r66, %r65;
	ld.shared.f32 	%f87, [%r67];
	cvt.u64.u32 	%rd18, %r77;
	add.s64 	%rd19, %rd18, %rd2;
	shl.b64 	%rd20, %rd19, 2;
	add.s64 	%rd21, %rd1, %rd20;
	ld.global.f32 	%f88, [%rd21];
	sub.f32 	%f89, %f87, %f88;
	abs.f32 	%f90, %f89;
	add.f32 	%f91, %f108, %f90;
	ld.shared.f32 	%f92, [%r67+4];
	ld.global.f32 	%f93, [%rd21+4];
	sub.f32 	%f94, %f92, %f93;
	abs.f32 	%f95, %f94;
	add.f32 	%f108, %f91, %f95;
	add.s32 	%r77, %r77, 2;
$L__BB1_15:
	setp.eq.s32 	%p17, %r7, 0;
	@%p17 bra 	$L__BB1_17;
	add.s32 	%r68, %r77, %r12;
	shl.b32 	%r69, %r68, 2;
	mov.u32 	%r70, s2;
	add.s32 	%r71, %r70, %r69;
	ld.shared.f32 	%f96, [%r71];
	cvt.u64.u32 	%rd22, %r77;
	add.s64 	%rd23, %rd22, %rd2;
	shl.b64 	%rd24, %rd23, 2;
	add.s64 	%rd25, %rd1, %rd24;
	ld.global.f32 	%f97, [%rd25];
	sub.f32 	%f98, %f96, %f97;
	abs.f32 	%f99, %f98;
	add.f32 	%f108, %f108, %f99;
$L__BB1_17:
	setp.lt.f32 	%p18, %f108, %f100;
	selp.f32 	%f100, %f108, %f100, %p18;
	selp.b32 	%r87, %r72, %r87, %p18;
	add.s32 	%r72, %r72, 1;
	setp.eq.s32 	%p19, %r72, %r41;
	@%p19 bra 	$L__BB1_24;
	bra.uni 	$L__BB1_6;
$L__BB1_18:
	and.b32  	%r25, %r41, 3;
	setp.lt.u32 	%p5, %r41, 4;
	mov.f32 	%f110, 0f4EEE6B28;
	mov.b32 	%r84, 0;
	mov.u32 	%r87, %r84;
	@%p5 bra 	$L__BB1_21;
	and.b32  	%r84, %r41, 2147483644;
	mov.f32 	%f110, 0f4EEE6B28;
	mov.b32 	%r79, 0;
	mov.u32 	%r87, %r79;
$L__BB1_20:
	setp.gt.f32 	%p6, %f110, 0f00000000;
	selp.f32 	%f110, 0f00000000, %f110, %p6;
	selp.b32 	%r87, %r79, %r87, %p6;
	add.s32 	%r79, %r79, 4;
	setp.ne.s32 	%p7, %r79, %r84;
	@%p7 bra 	$L__BB1_20;
$L__BB1_21:
	setp.eq.s32 	%p8, %r25, 0;
	@%p8 bra 	$L__BB1_24;
	mov.b32 	%r86, 0;
$L__BB1_23:
	.pragma "nounroll";
	setp.gt.f32 	%p9, %f110, 0f00000000;
	selp.f32 	%f110, 0f00000000, %f110, %p9;
	selp.b32 	%r87, %r84, %r87, %p9;
	add.s32 	%r84, %r84, 1;
	add.s32 	%r86, %r86, 1;
	setp.ne.s32 	%p10, %r86, %r25;
	@%p10 bra 	$L__BB1_23;
$L__BB1_24:
	cvta.to.global.u64 	%rd26, %rd6;
	mul.wide.s32 	%rd27, %r2, 4;
	add.s64 	%rd28, %rd26, %rd27;
	st.global.u32 	[%rd28], %r87;
$L__BB1_25:
	ret;

}


// ===== COMPILED SASS (sm_100) =====

	.target	sm_100

	.elftype	@"ET_EXEC"


//--------------------- .note.nv.tkinfo           --------------------------
	.section	.note.nv.tkinfo,"",@"SHT_NOTE"
	.sectionflags	@"SHF_NOTE_NV_TKINFO"
	.tkinfo
        /*0018*/ 	.word	0x00000002
        /*0030*/ 	.string	""
        /*0030*/ 	.string	"ptxas"
        /*0030*/ 	.string	"Cuda compilation tools, release 13.0, V13.0.88"
        /*0030*/ 	.string	"Build cuda_13.0.r13.0/compiler.36424714_0"
        /*0030*/ 	.string	"-arch sm_100 -m 64 "



//--------------------- .note.nv.cuinfo           --------------------------
	.section	.note.nv.cuinfo,"",@"SHT_NOTE"
	.sectionflags	@"SHF_NOTE_NV_CUINFO"
        /*0018*/ 	.short	0x0002
        /*001a*/ 	.short	0x0064
        /*001c*/ 	.short	0x0082
	.zero		2


//--------------------- .nv.info                  --------------------------
	.section	.nv.info,"",@"SHT_CUDA_INFO"
	.align	4


	//----- nvinfo : EIATTR_REGCOUNT
	.align		4
        /*0000*/ 	.byte	0x04, 0x2f
        /*0002*/ 	.short	(.L_1 - .L_0)
	.align		4
.L_0:
        /*0004*/ 	.word	index@(_Z16kMeansComputeSumPfPiS_S0_iii)
        /*0008*/ 	.word	0x00000020


	//----- nvinfo : EIATTR_FRAME_SIZE
	.align		4
.L_1:
        /*000c*/ 	.byte	0x04, 0x11
        /*000e*/ 	.short	(.L_3 - .L_2)
	.align		4
.L_2:
        /*0010*/ 	.word	index@(_Z16kMeansComputeSumPfPiS_S0_iii)
        /*0014*/ 	.word	0x00000000


	//----- nvinfo : EIATTR_REGCOUNT
	.align		4
.L_3:
        /*0018*/ 	.byte	0x04, 0x2f
        /*001a*/ 	.short	(.L_5 - .L_4)
	.align		4
.L_4:
        /*001c*/ 	.word	index@(_Z23kMeansClusterAssignmentPfPiS_iii)
        /*0020*/ 	.word	0x0000001e


	//----- nvinfo : EIATTR_FRAME_SIZE
	.align		4
.L_5:
        /*0024*/ 	.byte	0x04, 0x11
        /*0026*/ 	.short	(.L_7 - .L_6)
	.align		4
.L_6:
        /*0028*/ 	.word	index@(_Z23kMeansClusterAssignmentPfPiS_iii)
        /*002c*/ 	.word	0x00000000


	//----- nvinfo : EIATTR_MIN_STACK_SIZE
	.align		4
.L_7:
        /*0030*/ 	.byte	0x04, 0x12
        /*0032*/ 	.short	(.L_9 - .L_8)
	.align		4
.L_8:
        /*0034*/ 	.word	index@(_Z23kMeansClusterAssignmentPfPiS_iii)
        /*0038*/ 	.word	0x00000000


	//----- nvinfo : EIATTR_MIN_STACK_SIZE
	.align		4
.L_9:
        /*003c*/ 	.byte	0x04, 0x12
        /*003e*/ 	.short	(.L_11 - .L_10)
	.align		4
.L_10:
        /*0040*/ 	.word	index@(_Z16kMeansComputeSumPfPiS_S0_iii)
        /*0044*/ 	.word	0x00000000
.L_11:


//--------------------- .nv.compat                --------------------------
	.section	.nv.compat,"",@"SHT_CUDA_COMPAT_INFO"
	.align	4
        /*0000*/ 	.byte	0x02, 0x09, 0x00, 0x00, 0x02, 0x02, 0x01, 0x00, 0x02, 0x05, 0x05, 0x00, 0x03, 0x07, 0x01, 0x01
        /*0010*/ 	.byte	0x02, 0x03, 0x00, 0x00, 0x02, 0x06, 0x01, 0x00, 0x04, 0x0b, 0x08, 0x00, 0x09, 0x00, 0x00, 0x00
        /*0020*/ 	.byte	0x00, 0x00, 0x00, 0x00


//--------------------- .nv.info._Z23kMeansClusterAssignmentPfPiS_iii --------------------------
	.section	.nv.info._Z23kMeansClusterAssignmentPfPiS_iii,"",@"SHT_CUDA_INFO"
	.sectionflags	@""
	.align	4


	//----- nvinfo : EIATTR_CUDA_API_VERSION
	.align		4
        /*0000*/ 	.byte	0x04, 0x37
        /*0002*/ 	.short	(.L_13 - .L_12)
.L_12:
        /*0004*/ 	.word	0x00000082


	//----- nvinfo : EIATTR_KPARAM_INFO
	.align		4
.L_13:
        /*0008*/ 	.byte	0x04, 0x17
        /*000a*/ 	.short	(.L_15 - .L_14)
.L_14:
        /*000c*/ 	.word	0x00000000
        /*0010*/ 	.short	0x0005
        /*0012*/ 	.short	0x0020
        /*0014*/ 	.byte	0x00, 0xf0, 0x11, 0x00


	//----- nvinfo : EIATTR_KPARAM_INFO
	.align		4
.L_15:
        /*0018*/ 	.byte	0x04, 0x17
        /*001a*/ 	.short	(.L_17 - .L_16)
.L_16:
        /*001c*/ 	.word	0x00000000
        /*0020*/ 	.short	0x0004
        /*0022*/ 	.short	0x001c
        /*0024*/ 	.byte	0x00, 0xf0, 0x11, 0x00


	//----- nvinfo : EIATTR_KPARAM_INFO
	.align		4
.L_17:
        /*0028*/ 	.byte	0x04, 0x17
        /*002a*/ 	.short	(.L_19 - .L_18)
.L_18:
        /*002c*/ 	.word	0x00000000
        /*0030*/ 	.short	0x0003
        /*0032*/ 	.short	0x0018
        /*0034*/ 	.byte	0x00, 0xf0, 0x11, 0x00


	//----- nvinfo : EIATTR_KPARAM_INFO
	.align		4
.L_19:
        /*0038*/ 	.byte	0x04, 0x17
        /*003a*/ 	.short	(.L_21 - .L_20)
.L_20:
        /*003c*/ 	.word	0x00000000
        /*0040*/ 	.short	0x0002
        /*0042*/ 	.short	0x0010
        /*0044*/ 	.byte	0x00, 0xf5, 0x21, 0x00


	//----- nvinfo : EIATTR_KPARAM_INFO
	.align		4
.L_21:
        /*0048*/ 	.byte	0x04, 0x17
        /*004a*/ 	.short	(.L_23 - .L_22)
.L_22:
        /*004c*/ 	.word	0x00000000
        /*0050*/ 	.short	0x0001
        /*0052*/ 	.short	0x0008
        /*0054*/ 	.byte	0x00, 0xf5, 0x21, 0x00


	//----- nvinfo : EIATTR_KPARAM_INFO
	.align		4
.L_23:
        /*0058*/ 	.byte	0x04, 0x17
        /*005a*/ 	.short	(.L_25 - .L_24)
.L_24:
        /*005c*/ 	.word	0x00000000
        /*0060*/ 	.short	0x0000
        /*0062*/ 	.short	0x0000
        /*0064*/ 	.byte	0x00, 0xf5, 0x21, 0x00


	//----- nvinfo : EIATTR_SPARSE_MMA_MASK
	.align		4
.L_25:
        /*0068*/ 	.byte	0x03, 0x50
        /*006a*/ 	.short	0x0000


	//----- nvinfo : EIATTR_MAXREG_COUNT
	.align		4
        /*006c*/ 	.byte	0x03, 0x1b
        /*006e*/ 	.short	0x00ff


	//----- nvinfo : EIATTR_NUM_BARRIERS
	.align		4
        /*0070*/ 	.byte	0x02, 0x4c
        /*0072*/ 	.byte	0x01
	.zero		1


	//----- nvinfo : EIATTR_MERCURY_ISA_VERSION
	.align		4
        /*0074*/ 	.byte	0x03, 0x5f
        /*0076*/ 	.short	0x0101


	//----- nvinfo : EIATTR_VRC_CTA_INIT_COUNT
	.align		4
        /*0078*/ 	.byte	0x02, 0x4a
	.zero		1
	.zero		1


	//----- nvinfo : EIATTR_EXIT_INSTR_OFFSETS
	.align		4
        /*007c*/ 	.byte	0x04, 0x1c
        /*007e*/ 	.short	(.L_27 - .L_26)


	//   ....[0]....
.L_26:
        /*0080*/ 	.word	0x00000140


	//   ....[1]....
        /*0084*/ 	.word	0x00000ef0


	//----- nvinfo : EIATTR_CBANK_PARAM_SIZE
	.align		4
.L_27:
        /*0088*/ 	.byte	0x03, 0x19
        /*008a*/ 	.short	0x0024


	//----- nvinfo : EIATTR_PARAM_CBANK
	.align		4
        /*008c*/ 	.byte	0x04, 0x0a
        /*008e*/ 	.short	(.L_29 - .L_28)
	.align		4
.L_28:
        /*0090*/ 	.word	index@(.nv.constant0._Z23kMeansClusterAssignmentPfPiS_iii)
        /*0094*/ 	.short	0x0380
        /*0096*/ 	.short	0x0024


	//----- nvinfo : EIATTR_SW_WAR
	.align		4
.L_29:
        /*0098*/ 	.byte	0x04, 0x36
        /*009a*/ 	.short	(.L_31 - .L_30)
.L_30:
        /*009c*/ 	.word	0x00000008
.L_31:


//--------------------- .nv.info._Z16kMeansComputeSumPfPiS_S0_iii --------------------------
	.section	.nv.info._Z16kMeansComputeSumPfPiS_S0_iii,"",@"SHT_CUDA_INFO"
	.sectionflags	@""
	.align	4


	//----- nvinfo : EIATTR_CUDA_API_VERSION
	.align		4
        /*0000*/ 	.byte	0x04, 0x37
        /*0002*/ 	.short	(.L_33 - .L_32)
.L_32:
        /*0004*/ 	.word	0x00000082


	//----- nvinfo : EIATTR_KPARAM_INFO
	.align		4
.L_33:
        /*0008*/ 	.byte	0x04, 0x17
        /*000a*/ 	.short	(.L_35 - .L_34)
.L_34:
        /*000c*/ 	.word	0x00000000
        /*0010*/ 	.short	0x0006
        /*0012*/ 	.short	0x0028
        /*0014*/ 	.byte	0x00, 0xf0, 0x11, 0x00


	//----- nvinfo : EIATTR_KPARAM_INFO
	.align		4
.L_35:
        /*0018*/ 	.byte	0x04, 0x17
        /*001a*/ 	.short	(.L_37 - .L_36)
.L_36:
        /*001c*/ 	.word	0x00000000
        /*0020*/ 	.short	0x0005
        /*0022*/ 	.short	0x0024
        /*0024*/ 	.byte	0x00, 0xf0, 0x11, 0x00


	//----- nvinfo : EIATTR_KPARAM_INFO
	.align		4
.L_37:
        /*0028*/ 	.byte	0x04, 0x17
        /*002a*/ 	.short	(.L_39 - .L_38)
.L_38:
        /*002c*/ 	.word	0x00000000
        /*0030*/ 	.short	0x0004
        /*0032*/ 	.short	0x0020
        /*0034*/ 	.byte	0x00, 0xf0, 0x11, 0x00


	//----- nvinfo : EIATTR_KPARAM_INFO
	.align		4
.L_39:
        /*0038*/ 	.byte	0x04, 0x17
        /*003a*/ 	.short	(.L_41 - .L_40)
.L_40:
        /*003c*/ 	.word	0x00000000
        /*0040*/ 	.short	0x0003
        /*0042*/ 	.short	0x0018
        /*0044*/ 	.byte	0x00, 0xf5, 0x21, 0x00


	//----- nvinfo : EIATTR_KPARAM_INFO
	.align		4
.L_41:
        /*0048*/ 	.byte	0x04, 0x17
        /*004a*/ 	.short	(.L_43 - .L_42)
.L_42:
        /*004c*/ 	.word	0x00000000
        /*0050*/ 	.short	0x0002
        /*0052*/ 	.short	0x0010
        /*0054*/ 	.byte	0x00, 0xf5, 0x21, 0x00


	//----- nvinfo : EIATTR_KPARAM_INFO
	.align		4
.L_43:
        /*0058*/ 	.byte	0x04, 0x17
        /*005a*/ 	.short	(.L_45 - .L_44)
.L_44:
        /*005c*/ 	.word	0x00000000
        /*0060*/ 	.short	0x0001
        /*0062*/ 	.short	0x0008
        /*0064*/ 	.byte	0x00, 0xf5, 0x21, 0x00


	//----- nvinfo : EIATTR_KPARAM_INFO
	.align		4
.L_45:
        /*0068*/ 	.byte	0x04, 0x17
        /*006a*/ 	.short	(.L_47 - .L_46)
.L_46:
        /*006c*/ 	.word	0x00000000
        /*0070*/ 	.short	0x0000
        /*0072*/ 	.short	0x0000
        /*0074*/ 	.byte	0x00, 0xf5, 0x21, 0x00


	//----- nvinfo : EIATTR_SPARSE_MMA_MASK
	.align		4
.L_47:
        /*0078*/ 	.byte	0x03, 0x50
        /*007a*/ 	.short	0x0000


	//----- nvinfo : EIATTR_MAXREG_COUNT
	.align		4
        /*007c*/ 	.byte	0x03, 0x1b
        /*007e*/ 	.short	0x00ff


	//----- nvinfo : EIATTR_NUM_BARRIERS
	.align		4
        /*0080*/ 	.byte	0x02, 0x4c
        /*0082*/ 	.byte	0x01
	.zero		1


	//----- nvinfo : EIATTR_MERCURY_ISA_VERSION
	.align		4
        /*0084*/ 	.byte	0x03, 0x5f
        /*0086*/ 	.short	0x0101


	//----- nvinfo : EIATTR_VRC_CTA_INIT_COUNT
	.align		4
        /*0088*/ 	.byte	0x02, 0x4a
	.zero		1
	.zero		1


	//----- nvinfo : EIATTR_EXIT_INSTR_OFFSETS
	.align		4
        /*008c*/ 	.byte	0x04, 0x1c
        /*008e*/ 	.short	(.L_49 - .L_48)


	//   ....[0]....
.L_48:
        /*0090*/ 	.word	0x000043c0


	//   ....[1]....
        /*0094*/ 	.word	0x00004410


	//----- nvinfo : EIATTR_CRS_STACK_SIZE
	.align		4
.L_49:
        /*0098*/ 	.byte	0x04, 0x1e
        /*009a*/ 	.short	(.L_51 - .L_50)
.L_50:
        /*009c*/ 	.word	0x00000000


	//----- nvinfo : EIATTR_CBANK_PARAM_SIZE
	.align		4
.L_51:
        /*00a0*/ 	.byte	0x03, 0x19
        /*00a2*/ 	.short	0x002c


	//----- nvinfo : EIATTR_PARAM_CBANK
	.align		4
        /*00a4*/ 	.byte	0x04, 0x0a
        /*00a6*/ 	.short	(.L_53 - .L_52)
	.align		4
.L_52:
        /*00a8*/ 	.word	index@(.nv.constant0._Z16kMeansComputeSumPfPiS_S0_iii)
        /*00ac*/ 	.short	0x0380
        /*00ae*/ 	.short	0x002c


	//----- nvinfo : EIATTR_SW_WAR
	.align		4
.L_53:
        /*00b0*/ 	.byte	0x04, 0x36
        /*00b2*/ 	.short	(.L_55 - .L_54)
.L_54:
        /*00b4*/ 	.word	0x00000008
.L_55:


//--------------------- .nv.callgraph             --------------------------
	.section	.nv.callgraph,"",@"SHT_CUDA_CALLGRAPH"
	.align	4
	.sectionentsize	8
	.align		4
        /*0000*/ 	.word	0x00000000
	.align		4
        /*0004*/ 	.word	0xffffffff
	.align		4
        /*0008*/ 	.word	0x00000000
	.align		4
        /*000c*/ 	.word	0xfffffffe
	.align		4
        /*0010*/ 	.word	0x00000000
	.align		4
        /*0014*/ 	.word	0xfffffffd
	.align		4
        /*0018*/ 	.word	0x00000000
	.align		4
        /*001c*/ 	.word	0xfffffffc


//--------------------- .text._Z23kMeansClusterAssignmentPfPiS_iii --------------------------
	.section	.text._Z23kMeansClusterAssignmentPfPiS_iii,"ax",@progbits
	.align	128
        .global         _Z23kMeansClusterAssignmentPfPiS_iii
        .type           _Z23kMeansClusterAssignmentPfPiS_iii,@function
        .size           _Z23kMeansClusterAssignmentPfPiS_iii,(.L_x_42 - _Z23kMeansClusterAssignmentPfPiS_iii)
        .other          _Z23kMeansClusterAssignmentPfPiS_iii,@"STO_CUDA_ENTRY STV_DEFAULT"
_Z23kMeansClusterAssignmentPfPiS_iii:
.text._Z23kMeansClusterAssignmentPfPiS_iii:
[----:B------:R-:W-:Y:S01]  /*0000*/  LDC R1, c[0x0][0x37c] ;  /* 0x0000df00ff017b82 */ /* 0x000fe20000000800 */
[----:B------:R-:W0:Y:S07]  /*0010*/  S2R R7, SR_TID.X ;  /* 0x0000000000077919 */ /* 0x000e2e0000002100 */
[----:B------:R-:W1:Y:S01]  /*0020*/  LDC R11, c[0x0][0x3a0] ;  /* 0x0000e800ff0b7b82 */ /* 0x000e620000000800 */
[----:B------:R-:W1:Y:S01]  /*0030*/  LDCU UR8, c[0x0][0x398] ;  /* 0x00007300ff0877ac */ /* 0x000e620008000800 */
[----:B------:R-:W2:Y:S06]  /*0040*/  LDCU.64 UR6, c[0x0][0x358] ;  /* 0x00006b00ff0677ac */ /* 0x000eac0008000a00 */
[----:B------:R-:W3:Y:S01]  /*0050*/  S2UR UR4, SR_CTAID.X ;  /* 0x00000000000479c3 */ /* 0x000ee20000002500 */
[----:B------:R-:W4:Y:S01]  /*0060*/  LDCU UR5, c[0x0][0x39c] ;  /* 0x00007380ff0577ac */ /* 0x000f220008000800 */
[----:B-1----:R-:W-:-:S05]  /*0070*/  IMAD R0, R11, UR8, RZ ;  /* 0x000000080b007c24 */ /* 0x002fca000f8e02ff */
[----:B0-----:R-:W-:-:S13]  /*0080*/  ISETP.GE.AND P0, PT, R7, R0, PT ;  /* 0x000000000700720c */ /* 0x001fda0003f06270 */
[----:B------:R-:W0:Y:S02]  /*0090*/  @!P0 LDC.64 R2, c[0x0][0x390] ;  /* 0x0000e400ff028b82 */ /* 0x000e240000000a00 */
[----:B0-----:R-:W-:-:S06]  /*00a0*/  @!P0 IMAD.WIDE.U32 R2, R7, 0x4, R2 ;  /* 0x0000000407028825 */ /* 0x001fcc00078e0002 */
[----:B--2---:R-:W2:Y:S01]  /*00b0*/  @!P0 LDG.E R2, desc[UR6][R2.64] ;  /* 0x0000000602028981 */ /* 0x004ea2000c1e1900 */
[----:B------:R-:W3:Y:S01]  /*00c0*/  LDC R0, c[0x0][0x360] ;  /* 0x0000d800ff007b82 */ /* 0x000ee20000000800 */
[----:B------:R-:W-:Y:S01]  /*00d0*/  @!P0 MOV R4, 0x400 ;  /* 0x0000040000048802 */ /* 0x000fe20000000f00 */
[----:B------:R-:W0:Y:S01]  /*00e0*/  @!P0 S2R R5, SR_CgaCtaId ;  /* 0x0000000000058919 */ /* 0x000e220000008800 */
[----:B---3--:R-:W-:-:S05]  /*00f0*/  IMAD R0, R0, UR4, R7 ;  /* 0x0000000400007c24 */ /* 0x008fca000f8e0207 */
[----:B----4-:R-:W-:Y:S02]  /*0100*/  ISETP.GE.AND P1, PT, R0, UR5, PT ;  /* 0x0000000500007c0c */ /* 0x010fe4000bf26270 */
[----:B0-----:R-:W-:-:S05]  /*0110*/  @!P0 LEA R4, R5, R4, 0x18 ;  /* 0x0000000405048211 */ /* 0x001fca00078ec0ff */
[----:B------:R-:W-:-:S05]  /*0120*/  @!P0 IMAD R5, R7, 0x4, R4 ;  /* 0x0000000407058824 */ /* 0x000fca00078e0204 */
[----:B--2---:R0:W-:Y:S01]  /*0130*/  @!P0 STS [R5], R2 ;  /* 0x0000000205008388 */ /* 0x0041e20000000800 */
[----:B------:R-:W-:Y:S05]  /*0140*/  @P1 EXIT ;  /* 0x000000000000194d */ /* 0x000fea0003800000 */
[----:B------:R-:W-:Y:S01]  /*0150*/  BAR.SYNC.DEFER_BLOCKING 0x0 ;  /* 0x0000000000007b1d */ /* 0x000fe20000010000 */
[----:B------:R-:W-:Y:S01]  /*0160*/  UISETP.GE.AND UP0, UPT, UR8, 0x1, UPT ;  /* 0x000000010800788c */ /* 0x000fe2000bf06270 */
[----:B------:R-:W-:-:S08]  /*0170*/  IMAD.MOV.U32 R6, RZ, RZ, RZ ;  /* 0x000000ffff067224 */ /* 0x000fd000078e00ff */
[----:B------:R-:W-:Y:S05]  /*0180*/  BRA.U !UP0, `(.L_x_0) ;  /* 0x0000000d084c7547 */ /* 0x000fea000b800000 */
[----:B------:R-:W-:-:S13]  /*0190*/  ISETP.GE.AND P0, PT, R11, 0x1, PT ;  /* 0x000000010b00780c */ /* 0x000fda0003f06270 */
[----:B------:R-:W-:Y:S05]  /*01a0*/  @!P0 BRA `(.L_x_1) ;  /* 0x0000000800488947 */ /* 0x000fea0003800000 */
[----:B------:R-:W1:Y:S01]  /*01b0*/  LDCU.64 UR4, c[0x0][0x380] ;  /* 0x00007000ff0477ac */ /* 0x000e620008000a00 */
[----:B------:R-:W-:Y:S01]  /*01c0*/  IMAD R7, R0, R11, RZ ;  /* 0x0000000b00077224 */ /* 0x000fe200078e02ff */
[C---:B------:R-:W-:Y:S01]  /*01d0*/  LOP3.LUT R18, R11.reuse, 0x7, RZ, 0xc0, !PT ;  /* 0x000000070b127812 */ /* 0x040fe200078ec0ff */
[----:B------:R-:W-:Y:S01]  /*01e0*/  HFMA2 R12, -RZ, RZ, 27.71875, 3664 ;  /* 0x4eee6b28ff0c7431 */ /* 0x000fe200000001ff */
[C---:B------:R-:W-:Y:S01]  /*01f0*/  LOP3.LUT R9, R11.reuse, 0x7ffffff8, RZ, 0xc0, !PT ;  /* 0x7ffffff80b097812 */ /* 0x040fe200078ec0ff */
[----:B------:R-:W-:Y:S01]  /*0200*/  IMAD.MOV.U32 R13, RZ, RZ, RZ ;  /* 0x000000ffff0d7224 */ /* 0x000fe200078e00ff */
[----:B------:R-:W-:Y:S01]  /*0210*/  SHF.R.S32.HI R8, RZ, 0x1f, R7 ;  /* 0x0000001fff087819 */ /* 0x000fe20000011407 */
[----:B0-----:R-:W-:Y:S01]  /*0220*/  VIADD R2, R18, 0xffffffff ;  /* 0xffffffff12027836 */ /* 0x001fe20000000000 */
[C---:B------:R-:W-:Y:S01]  /*0230*/  LOP3.LUT R19, R11.reuse, 0x3, RZ, 0xc0, !PT ;  /* 0x000000030b137812 */ /* 0x040fe200078ec0ff */
[----:B------:R-:W-:Y:S02]  /*0240*/  IMAD.SHL.U32 R11, R11, 0x4, RZ ;  /* 0x000000040b0b7824 */ /* 0x000fe400078e00ff */
[----:B------:R-:W-:Y:S01]  /*0250*/  IMAD.MOV.U32 R6, RZ, RZ, RZ ;  /* 0x000000ffff067224 */ /* 0x000fe200078e00ff */
[----:B------:R-:W-:Y:S01]  /*0260*/  ISETP.GE.U32.AND P0, PT, R2, 0x3, PT ;  /* 0x000000030200780c */ /* 0x000fe20003f06070 */
[----:B------:R-:W-:Y:S01]  /*0270*/  IMAD.MOV R14, RZ, RZ, -R9 ;  /* 0x000000ffff0e7224 */ /* 0x000fe200078e0a09 */
[----:B-1----:R-:W-:-:S04]  /*0280*/  LEA R10, P1, R7, UR4, 0x2 ;  /* 0x00000004070a7c11 */ /* 0x002fc8000f8210ff */
[----:B------:R-:W-:Y:S02]  /*0290*/  LEA.HI.X R15, R7, UR5, R8, 0x2, P1 ;  /* 0x00000005070f7c11 */ /* 0x000fe400088f1408 */
[----:B------:R-:W-:-:S05]  /*02a0*/  IADD3 R10, P1, PT, R10, 0x10, RZ ;  /* 0x000000100a0a7810 */ /* 0x000fca0007f3e0ff */
[----:B------:R-:W-:-:S08]  /*02b0*/  IMAD.X R15, RZ, RZ, R15, P1 ;  /* 0x000000ffff0f7224 */ /* 0x000fd000008e060f */
.L_x_6:
[----:B------:R-:W0:Y:S01]  /*02c0*/  LDC R16, c[0x0][0x3a0] ;  /* 0x0000e800ff107b82 */ /* 0x000e220000000800 */
[----:B------:R-:W-:Y:S01]  /*02d0*/  MOV R17, RZ ;  /* 0x000000ff00117202 */ /* 0x000fe20000000f00 */
[----:B------:R-:W-:Y:S01]  /*02e0*/  IMAD.MOV.U32 R20, RZ, RZ, RZ ;  /* 0x000000ffff147224 */ /* 0x000fe200078e00ff */
[----:B0-----:R-:W-:-:S13]  /*02f0*/  ISETP.GE.U32.AND P1, PT, R16, 0x8, PT ;  /* 0x000000081000780c */ /* 0x001fda0003f26070 */
[----:B------:R-:W-:Y:S05]  /*0300*/  @!P1 BRA `(.L_x_2) ;  /* 0x0000000000c09947 */ /* 0x000fea0003800000 */
[----:B------:R-:W0:Y:S01]  /*0310*/  S2R R3, SR_CgaCtaId ;  /* 0x0000000000037919 */ /* 0x000e220000008800 */
[----:B------:R-:W-:Y:S01]  /*0320*/  MOV R2, 0x400 ;  /* 0x0000040000027802 */ /* 0x000fe20000000f00 */
[----:B------:R-:W-:Y:S01]  /*0330*/  IMAD.MOV.U32 R17, RZ, RZ, RZ ;  /* 0x000000ffff117224 */ /* 0x000fe200078e00ff */
[----:B------:R-:W-:Y:S02]  /*0340*/  MOV R5, R14 ;  /* 0x0000000e00057202 */ /* 0x000fe40000000f00 */
[----:B0-----:R-:W-:Y:S01]  /*0350*/  LEA R2, R3, R2, 0x18 ;  /* 0x0000000203027211 */ /* 0x001fe200078ec0ff */
[----:B------:R-:W-:-:S04]  /*0360*/  IMAD.MOV.U32 R3, RZ, RZ, R15 ;  /* 0x000000ffff037224 */ /* 0x000fc800078e000f */
[----:B------:R-:W-:Y:S02]  /*0370*/  IMAD R4, R11, R13, R2 ;  /* 0x0000000d0b047224 */ /* 0x000fe400078e0202 */
[----:B------:R-:W-:Y:S02]  /*0380*/  IMAD.MOV.U32 R2, RZ, RZ, R10 ;  /* 0x000000ffff027224 */ /* 0x000fe400078e000a */
[----:B------:R-:W-:-:S07]  /*0390*/  VIADD R4, R4, 0x10 ;  /* 0x0000001004047836 */ /* 0x000fce0000000000 */
.L_x_3:
[----:B------:R-:W2:Y:S04]  /*03a0*/  LDG.E R27, desc[UR6][R2.64+-0x10] ;  /* 0xfffff006021b7981 */ /* 0x000ea8000c1e1900 */
[----:B------:R-:W3:Y:S04]  /*03b0*/  LDG.E R24, desc[UR6][R2.64+-0xc] ;  /* 0xfffff40602187981 */ /* 0x000ee8000c1e1900 */
[----:B------:R-:W4:Y:S04]  /*03c0*/  LDG.E R23, desc[UR6][R2.64+-0x8] ;  /* 0xfffff80602177981 */ /* 0x000f28000c1e1900 */
[----:B------:R-:W5:Y:S04]  /*03d0*/  LDG.E R22, desc[UR6][R2.64+-0x4] ;  /* 0xfffffc0602167981 */ /* 0x000f68000c1e1900 */
[----:B------:R-:W2:Y:S04]  /*03e0*/  LDS R20, [R4+-0x10] ;  /* 0xfffff00004147984 */ /* 0x000ea80000000800 */
[----:B------:R-:W3:Y:S04]  /*03f0*/  LDS R25, [R4+-0xc] ;  /* 0xfffff40004197984 */ /* 0x000ee80000000800 */
[----:B------:R-:W5:Y:S01]  /*0400*/  LDG.E R21, desc[UR6][R2.64] ;  /* 0x0000000602157981 */ /* 0x000f62000c1e1900 */
[----:B--2---:R-:W-:-:S03]  /*0410*/  FADD R26, R20, -R27 ;  /* 0x8000001b141a7221 */ /* 0x004fc60000000000 */
[----:B------:R-:W2:Y:S01]  /*0420*/  LDG.E R20, desc[UR6][R2.64+0x4] ;  /* 0x0000040602147981 */ /* 0x000ea2000c1e1900 */
[----:B------:R-:W-:-:S03]  /*0430*/  FADD R26, |R26|, R17 ;  /* 0x000000111a1a7221 */ /* 0x000fc60000000200 */
[----:B------:R-:W2:Y:S01]  /*0440*/  LDG.E R17, desc[UR6][R2.64+0x8] ;  /* 0x0000080602117981 */ /* 0x000ea2000c1e1900 */
[----:B---3--:R-:W-:-:S03]  /*0450*/  FADD R25, R25, -R24 ;  /* 0x8000001819197221 */ /* 0x008fc60000000000 */
[----:B------:R0:W3:Y:S01]  /*0460*/  LDG.E R24, desc[UR6][R2.64+0xc] ;  /* 0x00000c0602187981 */ /* 0x0000e2000c1e1900 */
[----:B------:R-:W-:-:S03]  /*0470*/  FADD R25, R26, |R25| ;  /* 0x400000191a197221 */ /* 0x000fc60000000000 */
[----:B------:R-:W4:Y:S02]  /*0480*/  LDS R26, [R4+-0x8] ;  /* 0xfffff800041a7984 */ /* 0x000f240000000800 */
[----:B----4-:R-:W-:Y:S02]  /*0490*/  FADD R26, R26, -R23 ;  /* 0x800000171a1a7221 */ /* 0x010fe40000000000 */
[----:B------:R-:W5:Y:S02]  /*04a0*/  LDS R23, [R4+-0x4] ;  /* 0xfffffc0004177984 */ /* 0x000f640000000800 */
[----:B------:R-:W-:Y:S02]  /*04b0*/  FADD R25, R25, |R26| ;  /* 0x4000001a19197221 */ /* 0x000fe40000000000 */
[----:B------:R-:W1:Y:S01]  /*04c0*/  LDS R26, [R4] ;  /* 0x00000000041a7984 */ /* 0x000e620000000800 */
[----:B------:R-:W-:Y:S02]  /*04d0*/  VIADD R5, R5, 0x8 ;  /* 0x0000000805057836 */ /* 0x000fe40000000000 */
[----:B-----5:R-:W-:-:S02]  /*04e0*/  FADD R22, R23, -R22 ;  /* 0x8000001617167221 */ /* 0x020fc40000000000 */
[----:B------:R-:W2:Y:S02]  /*04f0*/  LDS R23, [R4+0x4] ;  /* 0x0000040004177984 */ /* 0x000ea40000000800 */
[----:B------:R-:W-:Y:S02]  /*0500*/  FADD R25, R25, |R22| ;  /* 0x4000001619197221 */ /* 0x000fe40000000000 */
[----:B------:R-:W4:Y:S01]  /*0510*/  LDS R22, [R4+0x8] ;  /* 0x0000080004167984 */ /* 0x000f220000000800 */
[----:B-1----:R-:W-:-:S03]  /*0520*/  FADD R26, R26, -R21 ;  /* 0x800000151a1a7221 */ /* 0x002fc60000000000 */
[----:B------:R1:W3:Y:S01]  /*0530*/  LDS R21, [R4+0xc] ;  /* 0x00000c0004157984 */ /* 0x0002e20000000800 */
[----:B------:R-:W-:Y:S01]  /*0540*/  ISETP.NE.AND P1, PT, R5, RZ, PT ;  /* 0x000000ff0500720c */ /* 0x000fe20003f25270 */
[----:B------:R-:W-:Y:S01]  /*0550*/  FADD R25, R25, |R26| ;  /* 0x4000001a19197221 */ /* 0x000fe20000000000 */
[----:B0-----:R-:W-:-:S05]  /*0560*/  IADD3 R2, P2, PT, R2, 0x20, RZ ;  /* 0x0000002002027810 */ /* 0x001fca0007f5e0ff */
[----:B------:R-:W-:Y:S02]  /*0570*/  IMAD.X R3, RZ, RZ, R3, P2 ;  /* 0x000000ffff037224 */ /* 0x000fe400010e0603 */
[----:B-1----:R-:W-:Y:S02]  /*0580*/  VIADD R4, R4, 0x20 ;  /* 0x0000002004047836 */ /* 0x002fe40000000000 */
[----:B--2---:R-:W-:-:S04]  /*0590*/  FADD R20, R23, -R20 ;  /* 0x8000001417147221 */ /* 0x004fc80000000000 */
[----:B------:R-:W-:Y:S01]  /*05a0*/  FADD R20, R25, |R20| ;  /* 0x4000001419147221 */ /* 0x000fe20000000000 */
[----:B----4-:R-:W-:Y:S01]  /*05b0*/  FADD R17, R22, -R17 ;  /* 0x8000001116117221 */ /* 0x010fe20000000000 */
[----:B---3--:R-:W-:-:S03]  /*05c0*/  FADD R24, R21, -R24 ;  /* 0x8000001815187221 */ /* 0x008fc60000000000 */
[----:B------:R-:W-:-:S04]  /*05d0*/  FADD R17, R20, |R17| ;  /* 0x4000001114117221 */ /* 0x000fc80000000000 */
[----:B------:R-:W-:Y:S01]  /*05e0*/  FADD R17, R17, |R24| ;  /* 0x4000001811117221 */ /* 0x000fe20000000000 */
[----:B------:R-:W-:Y:S06]  /*05f0*/  @P1 BRA `(.L_x_3) ;  /* 0xfffffffc00681947 */ /* 0x000fec000383ffff */
[----:B------:R-:W-:-:S07]  /*0600*/  MOV R20, R9 ;  /* 0x0000000900147202 */ /* 0x000fce0000000f00 */
.L_x_2:
[----:B------:R-:W-:-:S13]  /*0610*/  ISETP.NE.AND P1, PT, R18, RZ, PT ;  /* 0x000000ff1200720c */ /* 0x000fda0003f25270 */
[----:B------:R-:W-:Y:S05]  /*0620*/  @!P1 BRA `(.L_x_4) ;  /* 0x0000000400049947 */ /* 0x000fea0003800000 */
[----:B------:R-:W-:Y:S01]  /*0630*/  ISETP.NE.AND P1, PT, R19, RZ, PT ;  /* 0x000000ff1300720c */ /* 0x000fe20003f25270 */
[----:B------:R-:W-:-:S12]  /*0640*/  @!P0 BRA `(.L_x_5) ;  /* 0x00000000006c8947 */ /* 0x000fd80003800000 */
[----:B------:R-:W0:Y:S01]  /*0650*/  LDCU.64 UR4, c[0x0][0x380] ;  /* 0x00007000ff0477ac */ /* 0x000e220008000a00 */
[----:B------:R-:W-:-:S05]  /*0660*/  IADD3 R3, P2, PT, R7, R20, RZ ;  /* 0x0000001407037210 */ /* 0x000fca0007f5e0ff */
[----:B------:R-:W-:Y:S01]  /*0670*/  IMAD.X R4, RZ, RZ, R8, P2 ;  /* 0x000000ffff047224 */ /* 0x000fe200010e0608 */
[----:B0-----:R-:W-:-:S04]  /*0680*/  LEA R2, P2, R3, UR4, 0x2 ;  /* 0x0000000403027c11 */ /* 0x001fc8000f8410ff */
[----:B------:R-:W-:-:S05]  /*0690*/  LEA.HI.X R3, R3, UR5, R4, 0x2, P2 ;  /* 0x0000000503037c11 */ /* 0x000fca00090f1404 */
[----:B------:R-:W2:Y:S04]  /*06a0*/  LDG.E R22, desc[UR6][R2.64] ;  /* 0x0000000602167981 */ /* 0x000ea8000c1e1900 */
[----:B------:R-:W3:Y:S04]  /*06b0*/  LDG.E R21, desc[UR6][R2.64+0x4] ;  /* 0x0000040602157981 */ /* 0x000ee8000c1e1900 */
[----:B------:R-:W4:Y:S04]  /*06c0*/  LDG.E R4, desc[UR6][R2.64+0x8] ;  /* 0x0000080602047981 */ /* 0x000f28000c1e1900 */
[----:B------:R-:W5:Y:S01]  /*06d0*/  LDG.E R5, desc[UR6][R2.64+0xc] ;  /* 0x00000c0602057981 */ /* 0x000f62000c1e1900 */
[----:B------:R-:W-:Y:S01]  /*06e0*/  MOV R24, 0x400 ;  /* 0x0000040000187802 */ /* 0x000fe20000000f00 */
[----:B------:R-:W-:Y:S01]  /*06f0*/  IMAD R23, R13, R16, R20 ;  /* 0x000000100d177224 */ /* 0x000fe200078e0214 */
[----:B------:R-:W0:Y:S01]  /*0700*/  S2R R25, SR_CgaCtaId ;  /* 0x0000000000197919 */ /* 0x000e220000008800 */
[----:B------:R-:W-:Y:S01]  /*0710*/  VIADD R20, R20, 0x4 ;  /* 0x0000000414147836 */ /* 0x000fe20000000000 */
[----:B0-----:R-:W-:-:S05]  /*0720*/  LEA R24, R25, R24, 0x18 ;  /* 0x0000001819187211 */ /* 0x001fca00078ec0ff */
[----:B------:R-:W-:-:S05]  /*0730*/  IMAD R23, R23, 0x4, R24 ;  /* 0x0000000417177824 */ /* 0x000fca00078e0218 */
[----:B------:R-:W2:Y:S04]  /*0740*/  LDS R25, [R23] ;  /* 0x0000000017197984 */ /* 0x000ea80000000800 */
[----:B------:R-:W3:Y:S04]  /*0750*/  LDS R24, [R23+0x4] ;  /* 0x0000040017187984 */ /* 0x000ee80000000800 */
[----:B------:R-:W4:Y:S04]  /*0760*/  LDS R27, [R23+0x8] ;  /* 0x00000800171b7984 */ /* 0x000f280000000800 */
[----:B------:R-:W5:Y:S01]  /*0770*/  LDS R26, [R23+0xc] ;  /* 0x00000c00171a7984 */ /* 0x000f620000000800 */
[----:B--2---:R-:W-:-:S04]  /*0780*/  FADD R22, R25, -R22 ;  /* 0x8000001619167221 */ /* 0x004fc80000000000 */
[----:B------:R-:W-:Y:S01]  /*0790*/  FADD R22, R17, |R22| ;  /* 0x4000001611167221 */ /* 0x000fe20000000000 */
[----:B---3--:R-:W-:Y:S01]  /*07a0*/  FADD R21, R24, -R21 ;  /* 0x8000001518157221 */ /* 0x008fe20000000000 */
[----:B----4-:R-:W-:-:S03]  /*07b0*/  FADD R4, R27, -R4 ;  /* 0x800000041b047221 */ /* 0x010fc60000000000 */
[----:B------:R-:W-:Y:S01]  /*07c0*/  FADD R21, R22, |R21| ;  /* 0x4000001516157221 */ /* 0x000fe20000000000 */
[----:B-----5:R-:W-:-:S03]  /*07d0*/  FADD R5, R26, -R5 ;  /* 0x800000051a057221 */ /* 0x020fc60000000000 */
[----:B------:R-:W-:-:S04]  /*07e0*/  FADD R4, R21, |R4| ;  /* 0x4000000415047221 */ /* 0x000fc80000000000 */
[----:B------:R-:W-:-:S07]  /*07f0*/  FADD R17, R4, |R5| ;  /* 0x4000000504117221 */ /* 0x000fce0000000000 */
.L_x_5:
[----:B------:R-:W-:Y:S05]  /*0800*/  @!P1 BRA `(.L_x_4) ;  /* 0x00000000008c9947 */ /* 0x000fea0003800000 */
[----:B------:R-:W-:Y:S02]  /*0810*/  ISETP.NE.AND P2, PT, R19, 0x1, PT ;  /* 0x000000011300780c */ /* 0x000fe40003f45270 */
[----:B------:R-:W-:-:S11]  /*0820*/  LOP3.LUT P1, RZ, R16, 0x1, RZ, 0xc0, !PT ;  /* 0x0000000110ff7812 */ /* 0x000fd6000782c0ff */
[----:B------:R-:W0:Y:S01]  /*0830*/  @P2 LDC.64 R4, c[0x0][0x380] ;  /* 0x0000e000ff042b82 */ /* 0x000e220000000a00 */
[----:B------:R-:W-:Y:S01]  /*0840*/  @P2 IADD3 R22, P3, PT, R7, R20, RZ ;  /* 0x0000001407162210 */ /* 0x000fe20007f7e0ff */
[----:B------:R-:W-:Y:S01]  /*0850*/  @P2 IMAD R21, R13, R16, R20 ;  /* 0x000000100d152224 */ /* 0x000fe200078e0214 */
[----:B------:R-:W-:-:S03]  /*0860*/  @P2 IADD3 R20, PT, PT, R20, 0x2, RZ ;  /* 0x0000000214142810 */ /* 0x000fc60007ffe0ff */
[----:B------:R-:W-:Y:S02]  /*0870*/  @P2 IMAD.X R23, RZ, RZ, R8, P3 ;  /* 0x000000ffff172224 */ /* 0x000fe400018e0608 */
[----:B------:R-:W1:Y:S01]  /*0880*/  @P1 LDC.64 R2, c[0x0][0x380] ;  /* 0x0000e000ff021b82 */ /* 0x000e620000000a00 */
[----:B0-----:R-:W-:-:S04]  /*0890*/  @P2 LEA R4, P3, R22, R4, 0x2 ;  /* 0x0000000416042211 */ /* 0x001fc800078610ff */
[----:B------:R-:W-:Y:S02]  /*08a0*/  @P2 LEA.HI.X R5, R22, R5, R23, 0x2, P3 ;  /* 0x0000000516052211 */ /* 0x000fe400018f1417 */
[----:B------:R-:W-:-:S03]  /*08b0*/  @P1 IADD3 R24, P3, PT, R7, R20, RZ ;  /* 0x0000001407181210 */ /* 0x000fc60007f7e0ff */
[----:B------:R-:W2:Y:S02]  /*08c0*/  @P2 LDG.E R22, desc[UR6][R4.64] ;  /* 0x0000000604162981 */ /* 0x000ea4000c1e1900 */
[----:B------:R-:W-:Y:S01]  /*08d0*/  @P1 IMAD.X R25, RZ, RZ, R8, P3 ;  /* 0x000000ffff191224 */ /* 0x000fe200018e0608 */
[C---:B-1----:R-:W-:Y:S01]  /*08e0*/  @P1 LEA R2, P3, R24.reuse, R2, 0x2 ;  /* 0x0000000218021211 */ /* 0x042fe200078610ff */
[----:B------:R0:W3:Y:S03]  /*08f0*/  @P2 LDG.E R23, desc[UR6][R4.64+0x4] ;  /* 0x0000040604172981 */ /* 0x0000e6000c1e1900 */
[----:B------:R-:W-:-:S05]  /*0900*/  @P1 LEA.HI.X R3, R24, R3, R25, 0x2, P3 ;  /* 0x0000000318031211 */ /* 0x000fca00018f1419 */
[----:B------:R1:W4:Y:S01]  /*0910*/  @P1 LDG.E R2, desc[UR6][R2.64] ;  /* 0x0000000602021981 */ /* 0x000322000c1e1900 */
[----:B------:R-:W5:Y:S01]  /*0920*/  @P2 S2R R25, SR_CgaCtaId ;  /* 0x0000000000192919 */ /* 0x000f620000008800 */
[----:B------:R-:W0:Y:S01]  /*0930*/  @P1 S2R R26, SR_CgaCtaId ;  /* 0x00000000001a1919 */ /* 0x000e220000008800 */
[----:B------:R-:W-:Y:S01]  /*0940*/  @P2 MOV R24, 0x400 ;  /* 0x0000040000182802 */ /* 0x000fe20000000f00 */
[----:B------:R-:W-:-:S03]  /*0950*/  @P1 IMAD R16, R13, R16, R20 ;  /* 0x000000100d101224 */ /* 0x000fc600078e0214 */
[----:B-----5:R-:W-:Y:S02]  /*0960*/  @P2 LEA R24, R25, R24, 0x18 ;  /* 0x0000001819182211 */ /* 0x020fe400078ec0ff */
[----:B------:R-:W-:-:S03]  /*0970*/  @P1 MOV R25, 0x400 ;  /* 0x0000040000191802 */ /* 0x000fc60000000f00 */
[----:B------:R-:W-:Y:S01]  /*0980*/  @P2 IMAD R21, R21, 0x4, R24 ;  /* 0x0000000415152824 */ /* 0x000fe200078e0218 */
[----:B0-----:R-:W-:-:S04]  /*0990*/  @P1 LEA R25, R26, R25, 0x18 ;  /* 0x000000191a191211 */ /* 0x001fc800078ec0ff */
[----:B------:R-:W2:Y:S01]  /*09a0*/  @P2 LDS R5, [R21] ;  /* 0x0000000015052984 */ /* 0x000ea20000000800 */
[----:B------:R-:W-:-:S03]  /*09b0*/  @P1 IMAD R16, R16, 0x4, R25 ;  /* 0x0000000410101824 */ /* 0x000fc600078e0219 */
[----:B------:R-:W3:Y:S04]  /*09c0*/  @P2 LDS R4, [R21+0x4] ;  /* 0x0000040015042984 */ /* 0x000ee80000000800 */
[----:B-1----:R-:W4:Y:S01]  /*09d0*/  @P1 LDS R3, [R16] ;  /* 0x0000000010031984 */ /* 0x002f220000000800 */
[----:B--2---:R-:W-:Y:S01]  /*09e0*/  @P2 FADD R22, R5, -R22 ;  /* 0x8000001605162221 */ /* 0x004fe20000000000 */
[----:B---3--:R-:W-:-:S03]  /*09f0*/  @P2 FADD R23, R4, -R23 ;  /* 0x8000001704172221 */ /* 0x008fc60000000000 */
[----:B------:R-:W-:-:S04]  /*0a00*/  @P2 FADD R22, R17, |R22| ;  /* 0x4000001611162221 */ /* 0x000fc80000000000 */
[----:B------:R-:W-:Y:S01]  /*0a10*/  @P2 FADD R17, R22, |R23| ;  /* 0x4000001716112221 */ /* 0x000fe20000000000 */
[----:B----4-:R-:W-:-:S04]  /*0a20*/  @P1 FADD R2, R3, -R2 ;  /* 0x8000000203021221 */ /* 0x010fc80000000000 */
[----:B------:R-:W-:-:S07]  /*0a30*/  @P1 FADD R17, R17, |R2| ;  /* 0x4000000211111221 */ /* 0x000fce0000000000 */
.L_x_4:
[----:B------:R-:W0:Y:S01]  /*0a40*/  LDCU UR4, c[0x0][0x398] ;  /* 0x00007300ff0477ac */ /* 0x000e220008000800 */
[----:B------:R-:W-:Y:S01]  /*0a50*/  VIADD R2, R13, 0x1 ;  /* 0x000000010d027836 */ /* 0x000fe20000000000 */
[----:B------:R-:W-:-:S04]  /*0a60*/  FSETP.GEU.AND P1, PT, R17, R12, PT ;  /* 0x0000000c1100720b */ /* 0x000fc80003f2e000 */
[----:B------:R-:W-:Y:S02]  /*0a70*/  FSEL R12, R17, R12, !P1 ;  /* 0x0000000c110c7208 */ /* 0x000fe40004800000 */
[----:B------:R-:W-:Y:S02]  /*0a80*/  SEL R6, R13, R6, !P1 ;  /* 0x000000060d067207 */ /* 0x000fe40004800000 */
[----:B0-----:R-:W-:-:S13]  /*0a90*/  ISETP.NE.AND P2, PT, R2, UR4, PT ;  /* 0x0000000402007c0c */ /* 0x001fda000bf45270 */
[----:B------:R-:W-:Y:S05]  /*0aa0*/  @!P2 BRA `(.L_x_0) ;  /* 0x000000040004a947 */ /* 0x000fea0003800000 */
[----:B------:R-:W-:Y:S01]  /*0ab0*/  MOV R13, R2 ;  /* 0x00000002000d7202 */ /* 0x000fe20000000f00 */
[----:B------:R-:W-:Y:S06]  /*0ac0*/  BRA `(.L_x_6) ;  /* 0xfffffff400fc7947 */ /* 0x000fec000383ffff */
.L_x_1:
[----:B------:R-:W-:Y:S01]  /*0ad0*/  UISETP.GE.U32.AND UP0, UPT, UR8, 0x4, UPT ;  /* 0x000000040800788c */ /* 0x000fe2000bf06070 */
[----:B0-----:R-:W-:Y:S01]  /*0ae0*/  IMAD.MOV.U32 R2, RZ, RZ, 0x4eee6b28 ;  /* 0x4eee6b28ff027424 */ /* 0x001fe200078e00ff */
[----:B------:R-:W-:Y:S01]  /*0af0*/  ULOP3.LUT UR5, UR8, 0x3, URZ, 0xc0, !UPT ;  /* 0x0000000308057892 */ /* 0x000fe2000f8ec0ff */
[----:B------:R-:W-:Y:S02]  /*0b00*/  IMAD.MOV.U32 R3, RZ, RZ, RZ ;  /* 0x000000ffff037224 */ /* 0x000fe400078e00ff */
[----:B------:R-:W-:-:S04]  /*0b10*/  IMAD.MOV.U32 R6, RZ, RZ, RZ ;  /* 0x000000ffff067224 */ /* 0x000fc800078e00ff */
[----:B------:R-:W-:Y:S05]  /*0b20*/  BRA.U !UP0, `(.L_x_7) ;  /* 0x0000000108bc7547 */ /* 0x000fea000b800000 */
[----:B------:R-:W-:Y:S01]  /*0b30*/  ULOP3.LUT UR4, UR8, 0x7ffffffc, URZ, 0xc0, !UPT ;  /* 0x7ffffffc08047892 */ /* 0x000fe2000f8ec0ff */
[----:B------:R-:W-:Y:S02]  /*0b40*/  HFMA2 R2, -RZ, RZ, 27.71875, 3664 ;  /* 0x4eee6b28ff027431 */ /* 0x000fe400000001ff */
[----:B------:R-:W-:Y:S01]  /*0b50*/  IMAD.MOV.U32 R4, RZ, RZ, RZ ;  /* 0x000000ffff047224 */ /* 0x000fe200078e00ff */
[----:B------:R-:W-:Y:S01]  /*0b60*/  UISETP.GT.AND UP0, UPT, UR4, URZ, UPT ;  /* 0x000000ff0400728c */ /* 0x000fe2000bf04270 */
[----:B------:R-:W-:Y:S02]  /*0b70*/  IMAD.MOV.U32 R6, RZ, RZ, RZ ;  /* 0x000000ffff067224 */ /* 0x000fe400078e00ff */
[----:B------:R-:W-:-:S06]  /*0b80*/  IMAD.U32 R3, RZ, RZ, UR4 ;  /* 0x00000004ff037e24 */ /* 0x000fcc000f8e00ff */
[----:B------:R-:W-:Y:S05]  /*0b90*/  BRA.U !UP0, `(.L_x_8) ;  /* 0x0000000108887547 */ /* 0x000fea000b800000 */
[----:B------:R-:W-:Y:S02]  /*0ba0*/  IADD3 R5, PT, PT, R3, -R4, RZ ;  /* 0x8000000403057210 */ /* 0x000fe40007ffe0ff */
[----:B------:R-:W-:Y:S02]  /*0bb0*/  PLOP3.LUT P0, PT, PT, PT, PT, 0x80, 0x8 ;  /* 0x000000000008781c */ /* 0x000fe40003f0f070 */
[----:B------:R-:W-:-:S13]  /*0bc0*/  ISETP.GT.AND P1, PT, R5, 0xc, PT ;  /* 0x0000000c0500780c */ /* 0x000fda0003f24270 */
[----:B------:R-:W-:Y:S05]  /*0bd0*/  @!P1 BRA `(.L_x_9) ;  /* 0x0000000000449947 */ /* 0x000fea0003800000 */
[----:B------:R-:W-:Y:S01]  /*0be0*/  PLOP3.LUT P0, PT, PT, PT, PT, 0x8, 0x80 ;  /* 0x000000000080781c */ /* 0x000fe20003f0e170 */
[----:B------:R-:W-:-:S12]  /*0bf0*/  VIADD R5, R3, 0xfffffff4 ;  /* 0xfffffff403057836 */ /* 0x000fd80000000000 */
.L_x_10:
[----:B------:R-:W-:-:S04]  /*0c00*/  FSETP.GT.AND P2, PT, R2, RZ, PT ;  /* 0x000000ff0200720b */ /* 0x000fc80003f44000 */
[----:B------:R-:W-:Y:S02]  /*0c10*/  FSEL R2, R2, RZ, !P2 ;  /* 0x000000ff02027208 */ /* 0x000fe40005000000 */
[----:B------:R-:W-:Y:S02]  /*0c20*/  SEL R6, R4, R6, P2 ;  /* 0x0000000604067207 */ /* 0x000fe40001000000 */
[----:B------:R-:W-:-:S04]  /*0c30*/  FSETP.GT.AND P3, PT, R2, RZ, PT ;  /* 0x000000ff0200720b */ /* 0x000fc80003f64000 */
[----:B------:R-:W-:-:S04]  /*0c40*/  FSEL R2, R2, RZ, !P3 ;  /* 0x000000ff02027208 */ /* 0x000fc80005800000 */
[----:B------:R-:W-:-:S04]  /*0c50*/  FSETP.GT.AND P4, PT, R2, RZ, PT ;  /* 0x000000ff0200720b */ /* 0x000fc80003f84000 */
[----:B------:R-:W-:Y:S01]  /*0c60*/  FSEL R2, R2, RZ, !P4 ;  /* 0x000000ff02027208 */ /* 0x000fe20006000000 */
[----:B------:R-:W-:-:S03]  /*0c70*/  @P3 VIADD R6, R4, 0x4 ;  /* 0x0000000404063836 */ /* 0x000fc60000000000 */
[----:B------:R-:W-:-:S04]  /*0c80*/  FSETP.GT.AND P1, PT, R2, RZ, PT ;  /* 0x000000ff0200720b */ /* 0x000fc80003f24000 */
[----:B------:R-:W-:Y:S01]  /*0c90*/  FSEL R2, R2, RZ, !P1 ;  /* 0x000000ff02027208 */ /* 0x000fe20004800000 */
[----:B------:R-:W-:-:S08]  /*0ca0*/  @P4 VIADD R6, R4, 0x8 ;  /* 0x0000000804064836 */ /* 0x000fd00000000000 */
[C---:B------:R-:W-:Y:S01]  /*0cb0*/  @P1 IADD3 R6, PT, PT, R4.reuse, 0xc, RZ ;  /* 0x0000000c04061810 */ /* 0x040fe20007ffe0ff */
[----:B------:R-:W-:-:S05]  /*0cc0*/  VIADD R4, R4, 0x10 ;  /* 0x0000001004047836 */ /* 0x000fca0000000000 */
[----:B------:R-:W-:-:S13]  /*0cd0*/  ISETP.GE.AND P2, PT, R4, R5, PT ;  /* 0x000000050400720c */ /* 0x000fda0003f46270 */
[----:B------:R-:W-:Y:S05]  /*0ce0*/  @!P2 BRA `(.L_x_10) ;  /* 0xfffffffc00c4a947 */ /* 0x000fea000383ffff */
.L_x_9:
[----:B------:R-:W-:-:S05]  /*0cf0*/  IMAD.IADD R5, R3, 0x1, -R4 ;  /* 0x0000000103057824 */ /* 0x000fca00078e0a04 */
[----:B------:R-:W-:-:S13]  /*0d00*/  ISETP.GT.AND P1, PT, R5, 0x4, PT ;  /* 0x000000040500780c */ /* 0x000fda0003f24270 */
[----:B------:R-:W-:Y:S05]  /*0d10*/  @!P1 BRA `(.L_x_11) ;  /* 0x0000000000209947 */ /* 0x000fea0003800000 */
[C---:B------:R-:W-:Y:S02]  /*0d20*/  FSETP.GT.AND P1, PT, R2.reuse, RZ, PT ;  /* 0x000000ff0200720b */ /* 0x040fe40003f24000 */
[----:B------:R-:W-:Y:S02]  /*0d30*/  PLOP3.LUT P0, PT, PT, PT, PT, 0x8, 0x80 ;  /* 0x000000000080781c */ /* 0x000fe40003f0e170 */
[----:B------:R-:W-:Y:S02]  /*0d40*/  FSEL R2, R2, RZ, !P1 ;  /* 0x000000ff02027208 */ /* 0x000fe40004800000 */
[----:B------:R-:W-:Y:S02]  /*0d50*/  SEL R6, R4, R6, P1 ;  /* 0x0000000604067207 */ /* 0x000fe40000800000 */
[----:B------:R-:W-:-:S04]  /*0d60*/  FSETP.GT.AND P2, PT, R2, RZ, PT ;  /* 0x000000ff0200720b */ /* 0x000fc80003f44000 */
[----:B------:R-:W-:-:S09]  /*0d70*/  FSEL R2, R2, RZ, !P2 ;  /* 0x000000ff02027208 */ /* 0x000fd20005000000 */
[C---:B------:R-:W-:Y:S01]  /*0d80*/  @P2 VIADD R6, R4.reuse, 0x4 ;  /* 0x0000000404062836 */ /* 0x040fe20000000000 */
[----:B------:R-:W-:-:S07]  /*0d90*/  IADD3 R4, PT, PT, R4, 0x8, RZ ;  /* 0x0000000804047810 */ /* 0x000fce0007ffe0ff */
.L_x_11:
[----:B------:R-:W-:-:S13]  /*0da0*/  ISETP.NE.OR P0, PT, R4, R3, P0 ;  /* 0x000000030400720c */ /* 0x000fda0000705670 */
[----:B------:R-:W-:Y:S05]  /*0db0*/  @!P0 BRA `(.L_x_7) ;  /* 0x0000000000188947 */ /* 0x000fea0003800000 */
.L_x_8:
[----:B------:R-:W-:-:S04]  /*0dc0*/  FSETP.GT.AND P1, PT, R2, RZ, PT ;  /* 0x000000ff0200720b */ /* 0x000fc80003f24000 */
[C---:B------:R-:W-:Y:S01]  /*0dd0*/  SEL R6, R4.reuse, R6, P1 ;  /* 0x0000000604067207 */ /* 0x040fe20000800000 */
[----:B------:R-:W-:Y:S01]  /*0de0*/  VIADD R4, R4, 0x4 ;  /* 0x0000000404047836 */ /* 0x000fe20000000000 */
[----:B------:R-:W-:-:S04]  /*0df0*/  FSEL R2, R2, RZ, !P1 ;  /* 0x000000ff02027208 */ /* 0x000fc80004800000 */
[----:B------:R-:W-:-:S13]  /*0e00*/  ISETP.NE.AND P0, PT, R4, R3, PT ;  /* 0x000000030400720c */ /* 0x000fda0003f05270 */
[----:B------:R-:W-:Y:S05]  /*0e10*/  @P0 BRA `(.L_x_8) ;  /* 0xfffffffc00e80947 */ /* 0x000fea000383ffff */
.L_x_7:
[----:B------:R-:W-:-:S09]  /*0e20*/  UISETP.NE.AND UP0, UPT, UR5, URZ, UPT ;  /* 0x000000ff0500728c */ /* 0x000fd2000bf05270 */
[----:B------:R-:W-:Y:S05]  /*0e30*/  BRA.U !UP0, `(.L_x_0) ;  /* 0x0000000108207547 */ /* 0x000fea000b800000 */
[----:B------:R-:W-:-:S05]  /*0e40*/  UMOV UR4, URZ ;  /* 0x000000ff00047c82 */ /* 0x000fca0008000000 */
.L_x_12:
[----:B------:R-:W-:Y:S01]  /*0e50*/  UIADD3 UR4, UPT, UPT, UR4, 0x1, URZ ;  /* 0x0000000104047890 */ /* 0x000fe2000fffe0ff */
[----:B------:R-:W-:-:S03]  /*0e60*/  FSETP.GT.AND P0, PT, R2, RZ, PT ;  /* 0x000000ff0200720b */ /* 0x000fc60003f04000 */
[----:B------:R-:W-:Y:S01]  /*0e70*/  UISETP.NE.AND UP0, UPT, UR4, UR5, UPT ;  /* 0x000000050400728c */ /* 0x000fe2000bf05270 */
[C---:B------:R-:W-:Y:S01]  /*0e80*/  SEL R6, R3.reuse, R6, P0 ;  /* 0x0000000603067207 */ /* 0x040fe20000000000 */
[----:B------:R-:W-:Y:S01]  /*0e90*/  VIADD R3, R3, 0x1 ;  /* 0x0000000103037836 */ /* 0x000fe20000000000 */
[----:B------:R-:W-:-:S06]  /*0ea0*/  FSEL R2, R2, RZ, !P0 ;  /* 0x000000ff02027208 */ /* 0x000fcc0004000000 */
[----:B------:R-:W-:Y:S05]  /*0eb0*/  BRA.U UP0, `(.L_x_12) ;  /* 0xfffffffd00e47547 */ /* 0x000fea000b83ffff */
.L_x_0:
[----:B0-----:R-:W0:Y:S02]  /*0ec0*/  LDC.64 R2, c[0x0][0x388] ;  /* 0x0000e200ff027b82 */ /* 0x001e240000000a00 */
[----:B0-----:R-:W-:-:S05]  /*0ed0*/  IMAD.WIDE R2, R0, 0x4, R2 ;  /* 0x0000000400027825 */ /* 0x001fca00078e0202 */
[----:B------:R-:W-:Y:S01]  /*0ee0*/  STG.E desc[UR6][R2.64], R6 ;  /* 0x0000000602007986 */ /* 0x000fe2000c101906 */
[----:B------:R-:W-:Y:S05]  /*0ef0*/  EXIT ;  /* 0x000000000000794d */ /* 0x000fea0003800000 */
.L_x_13:
[----:B------:R-:W-:-:S00]  /*0f00*/  BRA `(.L_x_13) ;  /* 0xfffffffc00fc7947 */ /* 0x000fc0000383ffff */
[----:B------:R-:W-:-:S00]  /*0f10*/  NOP ;  /* 0x0000000000007918 */ /* 0x000fc00000000000 */
        /* <DEDUP_REMOVED lines=14> */
.L_x_42:


//--------------------- .text._Z16kMeansComputeSumPfPiS_S0_iii --------------------------
	.section	.text._Z16kMeansComputeSumPfPiS_S0_iii,"ax",@progbits
	.align	128
        .global         _Z16kMeansComputeSumPfPiS_S0_iii
        .type           _Z16kMeansComputeSumPfPiS_S0_iii,@function
        .size           _Z16kMeansComputeSumPfPiS_S0_iii,(.L_x_43 - _Z16kMeansComputeSumPfPiS_S0_iii)
        .other          _Z16kMeansComputeSumPfPiS_S0_iii,@"STO_CUDA_ENTRY STV_DEFAULT"
_Z16kMeansComputeSumPfPiS_S0_iii:
.text._Z16kMeansComputeSumPfPiS_S0_iii:
[----:B------:R-:W-:Y:S01]  /*0000*/  LDC R1, c[0x0][0x37c] ;  /* 0x0000df00ff017b82 */ /* 0x000fe20000000800 */
[----:B------:R-:W0:Y:S07]  /*0010*/  S2R R0, SR_TID.X ;  /* 0x0000000000007919 */ /* 0x000e2e0000002100 */
[----:B------:R-:W0:Y:S01]  /*0020*/  LDC R3, c[0x0][0x3a4] ;  /* 0x0000e900ff037b82 */ /* 0x000e220000000800 */
[----:B------:R-:W-:Y:S01]  /*0030*/  MOV R11, 0x400 ;  /* 0x00000400000b7802 */ /* 0x000fe20000000f00 */
[----:B------:R-:W1:Y:S01]  /*0040*/  LDCU.64 UR6, c[0x0][0x358] ;  /* 0x00006b00ff0677ac */ /* 0x000e620008000a00 */
[----:B------:R-:W2:Y:S01]  /*0050*/  S2R R2, SR_CgaCtaId ;  /* 0x0000000000027919 */ /* 0x000ea20000008800 */
[----:B------:R-:W-:Y:S04]  /*0060*/  BSSY.RECONVERGENT B0, `(.L_x_14) ;  /* 0x000008e000007945 */ /* 0x000fe80003800200 */
[----:B------:R-:W3:Y:S08]  /*0070*/  LDC R5, c[0x0][0x3a8] ;  /* 0x0000ea00ff057b82 */ /* 0x000ef00000000800 */
[----:B------:R-:W4:Y:S08]  /*0080*/  S2UR UR8, SR_CTAID.X ;  /* 0x00000000000879c3 */ /* 0x000f300000002500 */
[----:B------:R-:W4:Y:S01]  /*0090*/  LDC R13, c[0x0][0x360] ;  /* 0x0000d800ff0d7b82 */ /* 0x000f220000000800 */
[-C--:B0-----:R-:W-:Y:S01]  /*00a0*/  ISETP.GE.AND P1, PT, R0, R3.reuse, PT ;  /* 0x000000030000720c */ /* 0x081fe20003f26270 */
[----:B---3--:R-:W-:-:S06]  /*00b0*/  IMAD R4, R5, R3, RZ ;  /* 0x0000000305047224 */ /* 0x008fcc00078e02ff */
[----:B------:R-:W0:Y:S01]  /*00c0*/  LDC R6, c[0x0][0x3a0] ;  /* 0x0000e800ff067b82 */ /* 0x000e220000000800 */
[----:B--2---:R-:W-:Y:S02]  /*00d0*/  LEA R11, R2, R11, 0x18 ;  /* 0x0000000b020b7211 */ /* 0x004fe400078ec0ff */
[----:B------:R-:W-:Y:S02]  /*00e0*/  ISETP.GE.AND P0, PT, R0, R4, PT ;  /* 0x000000040000720c */ /* 0x000fe40003f06270 */
[----:B------:R-:W-:-:S05]  /*00f0*/  LEA R7, R5, R11, 0xa ;  /* 0x0000000b05077211 */ /* 0x000fca00078e50ff */
[----:B------:R-:W-:-:S04]  /*0100*/  IMAD R4, R4, 0x4, R7 ;  /* 0x0000000404047824 */ /* 0x000fc800078e0207 */
[C---:B------:R-:W-:Y:S02]  /*0110*/  IMAD R2, R0.reuse, 0x4, R4 ;  /* 0x0000000400027824 */ /* 0x040fe400078e0204 */
[----:B------:R-:W-:Y:S01]  /*0120*/  @!P0 LEA R8, R0, R7, 0x2 ;  /* 0x0000000700088211 */ /* 0x000fe200078e10ff */
[----:B----4-:R-:W-:-:S04]  /*0130*/  IMAD R15, R13, UR8, R0 ;  /* 0x000000080d0f7c24 */ /* 0x010fc8000f8e0200 */
[----:B------:R2:W-:Y:S01]  /*0140*/  @!P0 STS [R8], RZ ;  /* 0x000000ff08008388 */ /* 0x0005e20000000800 */
[----:B0-----:R-:W-:-:S03]  /*0150*/  ISETP.GE.AND P0, PT, R15, R6, PT ;  /* 0x000000060f00720c */ /* 0x001fc60003f06270 */
[----:B------:R2:W-:Y:S10]  /*0160*/  @!P1 STS [R2], RZ ;  /* 0x000000ff02009388 */ /* 0x0005f40000000800 */
[----:B-12---:R-:W-:Y:S05]  /*0170*/  @P0 BRA `(.L_x_15) ;  /* 0x0000000400f00947 */ /* 0x006fea0003800000 */
[----:B------:R-:W0:Y:S02]  /*0180*/  LDC.64 R8, c[0x0][0x388] ;  /* 0x0000e200ff087b82 */ /* 0x000e240000000a00 */
[----:B0-----:R-:W-:-:S06]  /*0190*/  IMAD.WIDE R8, R15, 0x4, R8 ;  /* 0x000000040f087825 */ /* 0x001fcc00078e0208 */
[----:B------:R-:W2:Y:S01]  /*01a0*/  LDG.E R8, desc[UR6][R8.64] ;  /* 0x0000000608087981 */ /* 0x000ea2000c1e1900 */
[----:B------:R-:W-:Y:S02]  /*01b0*/  LEA R17, R3, R4, 0x2 ;  /* 0x0000000403117211 */ /* 0x000fe400078e10ff */
[----:B------:R-:W-:-:S03]  /*01c0*/  ISETP.GE.AND P0, PT, R5, 0x1, PT ;  /* 0x000000010500780c */ /* 0x000fc60003f06270 */
[----:B------:R-:W-:-:S05]  /*01d0*/  IMAD R17, R0, 0x4, R17 ;  /* 0x0000000400117824 */ /* 0x000fca00078e0211 */
[----:B--2---:R0:W-:Y:S05]  /*01e0*/  STS [R17], R8 ;  /* 0x0000000811007388 */ /* 0x0041ea0000000800 */
[----:B------:R-:W-:Y:S05]  /*01f0*/  @!P0 BRA `(.L_x_15) ;  /* 0x0000000400d08947 */ /* 0x000fea0003800000 */
[----:B0-----:R-:W-:Y:S01]  /*0200*/  IADD3 R8, PT, PT, R5, -0x1, RZ ;  /* 0xffffffff05087810 */ /* 0x001fe20007ffe0ff */
[-C--:B------:R-:W-:Y:S01]  /*0210*/  IMAD R15, R15, R5.reuse, RZ ;  /* 0x000000050f0f7224 */ /* 0x080fe200078e02ff */
[----:B------:R-:W-:Y:S01]  /*0220*/  LOP3.LUT R20, R5, 0xf, RZ, 0xc0, !PT ;  /* 0x0000000f05147812 */ /* 0x000fe200078ec0ff */
[----:B------:R-:W-:Y:S01]  /*0230*/  IMAD R17, R0, R5, RZ ;  /* 0x0000000500117224 */ /* 0x000fe200078e02ff */
[----:B------:R-:W-:Y:S01]  /*0240*/  ISETP.GE.U32.AND P2, PT, R8, 0xf, PT ;  /* 0x0000000f0800780c */ /* 0x000fe20003f46070 */
[----:B------:R-:W-:Y:S01]  /*0250*/  IMAD.MOV.U32 R10, RZ, RZ, RZ ;  /* 0x000000ffff0a7224 */ /* 0x000fe200078e00ff */
[----:B------:R-:W-:-:S11]  /*0260*/  ISETP.NE.AND P0, PT, R20, RZ, PT ;  /* 0x000000ff1400720c */ /* 0x000fd60003f05270 */
[----:B------:R-:W-:Y:S05]  /*0270*/  @!P2 BRA `(.L_x_16) ;  /* 0x0000000000c0a947 */ /* 0x000fea0003800000 */
[----:B------:R-:W0:Y:S01]  /*0280*/  LDCU.64 UR4, c[0x0][0x380] ;  /* 0x00007000ff0477ac */ /* 0x000e220008000a00 */
[----:B------:R-:W-:Y:S01]  /*0290*/  LOP3.LUT R10, R5, 0x7ffffff0, RZ, 0xc0, !PT ;  /* 0x7ffffff0050a7812 */ /* 0x000fe200078ec0ff */
[----:B------:R-:W-:Y:S01]  /*02a0*/  IMAD.MOV.U32 R19, RZ, RZ, R15 ;  /* 0x000000ffff137224 */ /* 0x000fe200078e000f */
[----:B------:R-:W-:-:S03]  /*02b0*/  LEA R12, R17, R11, 0x2 ;  /* 0x0000000b110c7211 */ /* 0x000fc600078e10ff */
[----:B------:R-:W-:Y:S01]  /*02c0*/  IMAD.MOV R14, RZ, RZ, -R10 ;  /* 0x000000ffff0e7224 */ /* 0x000fe200078e0a0a */
[----:B------:R-:W-:Y:S01]  /*02d0*/  IADD3 R12, PT, PT, R12, 0x20, RZ ;  /* 0x000000200c0c7810 */ /* 0x000fe20007ffe0ff */
[----:B0-----:R-:W-:-:S04]  /*02e0*/  UIADD3 UR4, UP0, UPT, UR4, 0x20, URZ ;  /* 0x0000002004047890 */ /* 0x001fc8000ff1e0ff */
[----:B------:R-:W-:-:S12]  /*02f0*/  UIADD3.X UR5, UPT, UPT, URZ, UR5, URZ, UP0, !UPT ;  /* 0x00000005ff057290 */ /* 0x000fd800087fe4ff */
.L_x_17:
[----:B------:R-:W-:Y:S01]  /*0300*/  MOV R8, UR4 ;  /* 0x0000000400087c02 */ /* 0x000fe20008000f00 */
[----:B------:R-:W-:-:S04]  /*0310*/  IMAD.U32 R9, RZ, RZ, UR5 ;  /* 0x00000005ff097e24 */ /* 0x000fc8000f8e00ff */
[----:B------:R-:W-:-:S05]  /*0320*/  IMAD.WIDE R8, R19, 0x4, R8 ;  /* 0x0000000413087825 */ /* 0x000fca00078e0208 */
[----:B------:R-:W2:Y:S04]  /*0330*/  LDG.E R21, desc[UR6][R8.64+-0x20] ;  /* 0xffffe00608157981 */ /* 0x000ea8000c1e1900 */
[----:B------:R-:W3:Y:S04]  /*0340*/  LDG.E R23, desc[UR6][R8.64+-0x1c] ;  /* 0xffffe40608177981 */ /* 0x000ee8000c1e1900 */
[----:B------:R-:W4:Y:S04]  /*0350*/  LDG.E R25, desc[UR6][R8.64+-0x18] ;  /* 0xffffe80608197981 */ /* 0x000f28000c1e1900 */
[----:B------:R-:W5:Y:S04]  /*0360*/  LDG.E R27, desc[UR6][R8.64+-0x14] ;  /* 0xffffec06081b7981 */ /* 0x000f68000c1e1900 */
[----:B------:R-:W5:Y:S04]  /*0370*/  LDG.E R29, desc[UR6][R8.64+-0x10] ;  /* 0xfffff006081d7981 */ /* 0x000f68000c1e1900 */
[----:B------:R-:W5:Y:S04]  /*0380*/  LDG.E R16, desc[UR6][R8.64+-0xc] ;  /* 0xfffff40608107981 */ /* 0x000f68000c1e1900 */
[----:B------:R-:W5:Y:S04]  /*0390*/  LDG.E R18, desc[UR6][R8.64+-0x8] ;  /* 0xfffff80608127981 */ /* 0x000f68000c1e1900 */
[----:B------:R-:W5:Y:S04]  /*03a0*/  LDG.E R22, desc[UR6][R8.64+-0x4] ;  /* 0xfffffc0608167981 */ /* 0x000f68000c1e1900 */
[----:B------:R-:W5:Y:S04]  /*03b0*/  LDG.E R24, desc[UR6][R8.64] ;  /* 0x0000000608187981 */ /* 0x000f68000c1e1900 */
[----:B------:R-:W5:Y:S04]  /*03c0*/  LDG.E R26, desc[UR6][R8.64+0x4] ;  /* 0x00000406081a7981 */ /* 0x000f68000c1e1900 */
[----:B------:R-:W5:Y:S04]  /*03d0*/  LDG.E R28, desc[UR6][R8.64+0x8] ;  /* 0x00000806081c7981 */ /* 0x000f68000c1e1900 */
[----:B--2---:R0:W-:Y:S04]  /*03e0*/  STS [R12+-0x20], R21 ;  /* 0xffffe0150c007388 */ /* 0x0041e80000000800 */
[----:B---3--:R1:W-:Y:S04]  /*03f0*/  STS [R12+-0x1c], R23 ;  /* 0xffffe4170c007388 */ /* 0x0083e80000000800 */
[----:B----4-:R2:W-:Y:S04]  /*0400*/  STS [R12+-0x18], R25 ;  /* 0xffffe8190c007388 */ /* 0x0105e80000000800 */
[----:B-----5:R3:W-:Y:S04]  /*0410*/  STS [R12+-0x14], R27 ;  /* 0xffffec1b0c007388 */ /* 0x0207e80000000800 */
[----:B------:R4:W-:Y:S04]  /*0420*/  STS [R12+-0x10], R29 ;  /* 0xfffff01d0c007388 */ /* 0x0009e80000000800 */
[----:B0-----:R-:W5:Y:S04]  /*0430*/  LDG.E R21, desc[UR6][R8.64+0xc] ;  /* 0x00000c0608157981 */ /* 0x001f68000c1e1900 */
[----:B-1----:R-:W5:Y:S04]  /*0440*/  LDG.E R23, desc[UR6][R8.64+0x10] ;  /* 0x0000100608177981 */ /* 0x002f68000c1e1900 */
[----:B--2---:R-:W2:Y:S04]  /*0450*/  LDG.E R25, desc[UR6][R8.64+0x14] ;  /* 0x0000140608197981 */ /* 0x004ea8000c1e1900 */
[----:B---3--:R-:W3:Y:S04]  /*0460*/  LDG.E R27, desc[UR6][R8.64+0x18] ;  /* 0x00001806081b7981 */ /* 0x008ee8000c1e1900 */
[----:B----4-:R-:W4:Y:S01]  /*0470*/  LDG.E R29, desc[UR6][R8.64+0x1c] ;  /* 0x00001c06081d7981 */ /* 0x010f22000c1e1900 */
[----:B------:R-:W-:Y:S01]  /*0480*/  IADD3 R14, PT, PT, R14, 0x10, RZ ;  /* 0x000000100e0e7810 */ /* 0x000fe20007ffe0ff */
[----:B------:R-:W-:-:S02]  /*0490*/  VIADD R19, R19, 0x10 ;  /* 0x0000001013137836 */ /* 0x000fc40000000000 */
[----:B------:R-:W-:Y:S01]  /*04a0*/  STS [R12+-0xc], R16 ;  /* 0xfffff4100c007388 */ /* 0x000fe20000000800 */
[----:B------:R-:W-:-:S03]  /*04b0*/  ISETP.NE.AND P2, PT, R14, RZ, PT ;  /* 0x000000ff0e00720c */ /* 0x000fc60003f45270 */
[----:B------:R-:W-:Y:S04]  /*04c0*/  STS [R12+-0x8], R18 ;  /* 0xfffff8120c007388 */ /* 0x000fe80000000800 */
[----:B------:R-:W-:Y:S04]  /*04d0*/  STS [R12+-0x4], R22 ;  /* 0xfffffc160c007388 */ /* 0x000fe80000000800 */
[----:B------:R-:W-:Y:S04]  /*04e0*/  STS [R12], R24 ;  /* 0x000000180c007388 */ /* 0x000fe80000000800 */
[----:B------:R-:W-:Y:S04]  /*04f0*/  STS [R12+0x4], R26 ;  /* 0x0000041a0c007388 */ /* 0x000fe80000000800 */
[----:B------:R-:W-:Y:S04]  /*0500*/  STS [R12+0x8], R28 ;  /* 0x0000081c0c007388 */ /* 0x000fe80000000800 */
[----:B-----5:R-:W-:Y:S04]  /*0510*/  STS [R12+0xc], R21 ;  /* 0x00000c150c007388 */ /* 0x020fe80000000800 */
[----:B------:R-:W-:Y:S04]  /*0520*/  STS [R12+0x10], R23 ;  /* 0x000010170c007388 */ /* 0x000fe80000000800 */
[----:B--2---:R-:W-:Y:S04]  /*0530*/  STS [R12+0x14], R25 ;  /* 0x000014190c007388 */ /* 0x004fe80000000800 */
[----:B---3--:R-:W-:Y:S04]  /*0540*/  STS [R12+0x18], R27 ;  /* 0x0000181b0c007388 */ /* 0x008fe80000000800 */
[----:B----4-:R0:W-:Y:S02]  /*0550*/  STS [R12+0x1c], R29 ;  /* 0x00001c1d0c007388 */ /* 0x0101e40000000800 */
[----:B0-----:R-:W-:Y:S01]  /*0560*/  IADD3 R12, PT, PT, R12, 0x40, RZ ;  /* 0x000000400c0c7810 */ /* 0x001fe20007ffe0ff */
[----:B------:R-:W-:Y:S06]  /*0570*/  @P2 BRA `(.L_x_17) ;  /* 0xfffffffc00602947 */ /* 0x000fec000383ffff */
.L_x_16:
[----:B------:R-:W-:Y:S05]  /*0580*/  @!P0 BRA `(.L_x_15) ;  /* 0x0000000000ec8947 */ /* 0x000fea0003800000 */
[----:B------:R-:W-:Y:S02]  /*0590*/  ISETP.GE.U32.AND P0, PT, R20, 0x8, PT ;  /* 0x000000081400780c */ /* 0x000fe40003f06070 */
[----:B------:R-:W-:-:S04]  /*05a0*/  LOP3.LUT R21, R5, 0x7, RZ, 0xc0, !PT ;  /* 0x0000000705157812 */ /* 0x000fc800078ec0ff */
[----:B------:R-:W-:-:S07]  /*05b0*/  ISETP.NE.AND P2, PT, R21, RZ, PT ;  /* 0x000000ff1500720c */ /* 0x000fce0003f45270 */
[----:B------:R-:W-:Y:S06]  /*05c0*/  @!P0 BRA `(.L_x_18) ;  /* 0x0000000000588947 */ /* 0x000fec0003800000 */
[----:B------:R-:W0:Y:S01]  /*05d0*/  LDC.64 R8, c[0x0][0x380] ;  /* 0x0000e000ff087b82 */ /* 0x000e220000000a00 */
[----:B------:R-:W-:-:S04]  /*05e0*/  IMAD.IADD R19, R15, 0x1, R10 ;  /* 0x000000010f137824 */ /* 0x000fc800078e020a */
[----:B0-----:R-:W-:-:S05]  /*05f0*/  IMAD.WIDE R8, R19, 0x4, R8 ;  /* 0x0000000413087825 */ /* 0x001fca00078e0208 */
[----:B------:R-:W2:Y:S04]  /*0600*/  LDG.E R12, desc[UR6][R8.64] ;  /* 0x00000006080c7981 */ /* 0x000ea8000c1e1900 */
[----:B------:R-:W3:Y:S04]  /*0610*/  LDG.E R16, desc[UR6][R8.64+0x4] ;  /* 0x0000040608107981 */ /* 0x000ee8000c1e1900 */
[----:B------:R-:W4:Y:S04]  /*0620*/  LDG.E R18, desc[UR6][R8.64+0x8] ;  /* 0x0000080608127981 */ /* 0x000f28000c1e1900 */
[----:B------:R-:W5:Y:S04]  /*0630*/  LDG.E R20, desc[UR6][R8.64+0xc] ;  /* 0x00000c0608147981 */ /* 0x000f68000c1e1900 */
[----:B------:R-:W5:Y:S04]  /*0640*/  LDG.E R22, desc[UR6][R8.64+0x10] ;  /* 0x0000100608167981 */ /* 0x000f68000c1e1900 */
[----:B------:R-:W5:Y:S04]  /*0650*/  LDG.E R24, desc[UR6][R8.64+0x14] ;  /* 0x0000140608187981 */ /* 0x000f68000c1e1900 */
[----:B------:R-:W5:Y:S04]  /*0660*/  LDG.E R26, desc[UR6][R8.64+0x18] ;  /* 0x00001806081a7981 */ /* 0x000f68000c1e1900 */
[----:B------:R-:W5:Y:S01]  /*0670*/  LDG.E R28, desc[UR6][R8.64+0x1c] ;  /* 0x00001c06081c7981 */ /* 0x000f62000c1e1900 */
[----:B------:R-:W-:-:S02]  /*0680*/  IADD3 R14, PT, PT, R17, R10, RZ ;  /* 0x0000000a110e7210 */ /* 0x000fc40007ffe0ff */
[----:B------:R-:W-:-:S03]  /*0690*/  IADD3 R10, PT, PT, R10, 0x8, RZ ;  /* 0x000000080a0a7810 */ /* 0x000fc60007ffe0ff */
[----:B------:R-:W-:-:S05]  /*06a0*/  IMAD R19, R14, 0x4, R11 ;  /* 0x000000040e137824 */ /* 0x000fca00078e020b */
[----:B--2---:R0:W-:Y:S04]  /*06b0*/  STS [R19], R12 ;  /* 0x0000000c13007388 */ /* 0x0041e80000000800 */
[----:B---3--:R0:W-:Y:S04]  /*06c0*/  STS [R19+0x4], R16 ;  /* 0x0000041013007388 */ /* 0x0081e80000000800 */
[----:B----4-:R0:W-:Y:S04]  /*06d0*/  STS [R19+0x8], R18 ;  /* 0x0000081213007388 */ /* 0x0101e80000000800 */
[----:B-----5:R0:W-:Y:S04]  /*06e0*/  STS [R19+0xc], R20 ;  /* 0x00000c1413007388 */ /* 0x0201e80000000800 */
[----:B------:R0:W-:Y:S04]  /*06f0*/  STS [R19+0x10], R22 ;  /* 0x0000101613007388 */ /* 0x0001e80000000800 */
[----:B------:R0:W-:Y:S04]  /*0700*/  STS [R19+0x14], R24 ;  /* 0x0000141813007388 */ /* 0x0001e80000000800 */
[----:B------:R0:W-:Y:S04]  /*0710*/  STS [R19+0x18], R26 ;  /* 0x0000181a13007388 */ /* 0x0001e80000000800 */
[----:B------:R0:W-:Y:S02]  /*0720*/  STS [R19+0x1c], R28 ;  /* 0x00001c1c13007388 */ /* 0x0001e40000000800 */
.L_x_18:
[----:B------:R-:W-:Y:S05]  /*0730*/  @!P2 BRA `(.L_x_15) ;  /* 0x000000000080a947 */ /* 0x000fea0003800000 */
[----:B------:R-:W-:Y:S02]  /*0740*/  ISETP.GE.U32.AND P0, PT, R21, 0x4, PT ;  /* 0x000000041500780c */ /* 0x000fe40003f06070 */
[----:B0-----:R-:W-:-:S04]  /*0750*/  LOP3.LUT R12, R5, 0x3, RZ, 0xc0, !PT ;  /* 0x00000003050c7812 */ /* 0x001fc800078ec0ff */
        /* <DEDUP_REMOVED lines=8> */
[----:B------:R-:W5:Y:S01]  /*07e0*/  LDG.E R22, desc[UR6][R8.64+0xc] ;  /* 0x00000c0608167981 */ /* 0x000f62000c1e1900 */
[----:B------:R-:W-:-:S02]  /*07f0*/  IADD3 R16, PT, PT, R17, R10, RZ ;  /* 0x0000000a11107210 */ /* 0x000fc40007ffe0ff */
[----:B------:R-:W-:-:S03]  /*0800*/  IADD3 R10, PT, PT, R10, 0x4, RZ ;  /* 0x000000040a0a7810 */ /* 0x000fc60007ffe0ff */
[----:B------:R-:W-:-:S05]  /*0810*/  IMAD R19, R16, 0x4, R11 ;  /* 0x0000000410137824 */ /* 0x000fca00078e020b */
[----:B--2---:R0:W-:Y:S04]  /*0820*/  STS [R19], R14 ;  /* 0x0000000e13007388 */ /* 0x0041e80000000800 */
[----:B---3--:R0:W-:Y:S04]  /*0830*/  STS [R19+0x4], R18 ;  /* 0x0000041213007388 */ /* 0x0081e80000000800 */
[----:B----4-:R0:W-:Y:S04]  /*0840*/  STS [R19+0x8], R20 ;  /* 0x0000081413007388 */ /* 0x0101e80000000800 */
[----:B-----5:R0:W-:Y:S02]  /*0850*/  STS [R19+0xc], R22 ;  /* 0x00000c1613007388 */ /* 0x0201e40000000800 */
.L_x_19:
[----:B------:R-:W-:Y:S05]  /*0860*/  @!P2 BRA `(.L_x_15) ;  /* 0x000000000034a947 */ /* 0x000fea0003800000 */
[----:B------:R-:W1:Y:S01]  /*0870*/  LDC.64 R8, c[0x0][0x380] ;  /* 0x0000e000ff087b82 */ /* 0x000e620000000a00 */
[----:B0-----:R-:W-:Y:S01]  /*0880*/  IMAD.IADD R14, R17, 0x1, R10 ;  /* 0x00000001110e7824 */ /* 0x001fe200078e020a */
[----:B------:R-:W-:Y:S01]  /*0890*/  IADD3 R17, PT, PT, R15, R10, RZ ;  /* 0x0000000a0f117210 */ /* 0x000fe20007ffe0ff */
[----:B------:R-:W-:-:S03]  /*08a0*/  IMAD.MOV R12, RZ, RZ, -R12 ;  /* 0x000000ffff0c7224 */ /* 0x000fc600078e0a0c */
[----:B------:R-:W-:-:S07]  /*08b0*/  LEA R10, R14, R11, 0x2 ;  /* 0x0000000b0e0a7211 */ /* 0x000fce00078e10ff */
.L_x_20:
[----:B-1----:R-:W-:-:S06]  /*08c0*/  IMAD.WIDE R14, R17, 0x4, R8 ;  /* 0x00000004110e7825 */ /* 0x002fcc00078e0208 */
[----:B------:R-:W2:Y:S01]  /*08d0*/  LDG.E R15, desc[UR6][R14.64] ;  /* 0x000000060e0f7981 */ /* 0x000ea2000c1e1900 */
[----:B------:R-:W-:Y:S01]  /*08e0*/  VIADD R12, R12, 0x1 ;  /* 0x000000010c0c7836 */ /* 0x000fe20000000000 */
[----:B------:R-:W-:-:S04]  /*08f0*/  IADD3 R17, PT, PT, R17, 0x1, RZ ;  /* 0x0000000111117810 */ /* 0x000fc80007ffe0ff */
[----:B------:R-:W-:Y:S01]  /*0900*/  ISETP.NE.AND P0, PT, R12, RZ, PT ;  /* 0x000000ff0c00720c */ /* 0x000fe20003f05270 */
[----:B--2---:R0:W-:Y:S02]  /*0910*/  STS [R10], R15 ;  /* 0x0000000f0a007388 */ /* 0x0041e40000000800 */
[----:B0-----:R-:W-:-:S10]  /*0920*/  VIADD R10, R10, 0x4 ;  /* 0x000000040a0a7836 */ /* 0x001fd40000000000 */
[----:B------:R-:W-:Y:S05]  /*0930*/  @P0 BRA `(.L_x_20) ;  /* 0xfffffffc00e00947 */ /* 0x000fea000383ffff */
.L_x_15:
[----:B------:R-:W-:Y:S05]  /*0940*/  BSYNC.RECONVERGENT B0 ;  /* 0x0000000000007941 */ /* 0x000fea0003800200 */
.L_x_14:
[----:B------:R-:W-:Y:S01]  /*0950*/  BAR.SYNC.DEFER_BLOCKING 0x0 ;  /* 0x0000000000007b1d */ /* 0x000fe20000010000 */
[----:B------:R-:W-:-:S05]  /*0960*/  ISETP.GT.U32.AND P0, PT, R0, 0x5, PT ;  /* 0x000000050000780c */ /* 0x000fca0003f04070 */
[----:B------:R-:W-:Y:S08]  /*0970*/  BSSY.RECONVERGENT B0, `(.L_x_21) ;  /* 0x00003a3000007945 */ /* 0x000ff00003800200 */
[----:B------:R-:W-:Y:S05]  /*0980*/  @P0 BRA `(.L_x_22) ;  /* 0x0000003800840947 */ /* 0x000fea0003800000 */
[----:B------:R-:W1:Y:S02]  /*0990*/  LDCU UR4, c[0x0][0x370] ;  /* 0x00006e00ff0477ac */ /* 0x000e640008000800 */
[----:B-1----:R-:W-:-:S04]  /*09a0*/  UIADD3 UR4, UPT, UPT, UR4, -0x1, URZ ;  /* 0xffffffff04047890 */ /* 0x002fc8000fffe0ff */
[----:B------:R-:W-:-:S09]  /*09b0*/  UISETP.GE.U32.AND UP0, UPT, UR8, UR4, UPT ;  /* 0x000000040800728c */ /* 0x000fd2000bf06070 */
[----:B------:R-:W-:Y:S05]  /*09c0*/  BRA.U UP0, `(.L_x_23) ;  /* 0x0000001900787547 */ /* 0x000fea000b800000 */
[C---:B------:R-:W-:Y:S01]  /*09d0*/  ISETP.GE.U32.AND P0, PT, R13.reuse, 0x4, PT ;  /* 0x000000040d00780c */ /* 0x040fe20003f06070 */
[----:B------:R-:W-:Y:S01]  /*09e0*/  HFMA2 R9, -RZ, RZ, 0, 0 ;  /* 0x00000000ff097431 */ /* 0x000fe200000001ff */
[----:B------:R-:W-:-:S11]  /*09f0*/  LOP3.LUT R6, R13, 0x3, RZ, 0xc0, !PT ;  /* 0x000000030d067812 */ /* 0x000fd600078ec0ff */
[----:B------:R-:W-:Y:S05]  /*0a00*/  @!P0 BRA `(.L_x_24) ;  /* 0x0000001400bc8947 */ /* 0x000fea0003800000 */
[----:B0-----:R-:W-:Y:S01]  /*0a10*/  LOP3.LUT R8, R13, 0xfffffffc, RZ, 0xc0, !PT ;  /* 0xfffffffc0d087812 */ /* 0x001fe200078ec0ff */
[----:B------:R-:W-:Y:S02]  /*0a20*/  IMAD.SHL.U32 R10, R3, 0x4, RZ ;  /* 0x00000004030a7824 */ /* 0x000fe400078e00ff */
[----:B------:R-:W-:Y:S01]  /*0a30*/  IMAD R12, R0, 0x4, R11 ;  /* 0x00000004000c7824 */ /* 0x000fe200078e020b */
[----:B------:R-:W-:Y:S02]  /*0a40*/  IADD3 R8, PT, PT, -R8, RZ, RZ ;  /* 0x000000ff08087210 */ /* 0x000fe40007ffe1ff */
[----:B------:R-:W-:Y:S02]  /*0a50*/  IADD3 R9, PT, PT, R10, 0x400, RZ ;  /* 0x000004000a097810 */ /* 0x000fe40007ffe0ff */
[----:B------:R-:W-:-:S03]  /*0a60*/  ISETP.GE.AND P0, PT, R8, RZ, PT ;  /* 0x000000ff0800720c */ /* 0x000fc60003f06270 */
[----:B------:R-:W-:Y:S01]  /*0a70*/  IMAD R10, R9, R5, R10 ;  /* 0x00000005090a7224 */ /* 0x000fe200078e020a */
[----:B------:R-:W-:-:S04]  /*0a80*/  LOP3.LUT R9, R13, 0x7fc, RZ, 0xc0, !PT ;  /* 0x000007fc0d097812 */ /* 0x000fc800078ec0ff */
[----:B------:R-:W-:-:S05]  /*0a90*/  IADD3 R10, PT, PT, R10, 0x8, R11 ;  /* 0x000000080a0a7810 */ /* 0x000fca0007ffe00b */
[----:B------:R-:W-:Y:S05]  /*0aa0*/  @P0 BRA `(.L_x_25) ;  /* 0x0000001000c40947 */ /* 0x000fea0003800000 */
[----:B------:R-:W-:Y:S02]  /*0ab0*/  IADD3 R13, PT, PT, -R8, RZ, RZ ;  /* 0x000000ff080d7210 */ /* 0x000fe40007ffe1ff */
[----:B------:R-:W-:Y:S02]  /*0ac0*/  PLOP3.LUT P0, PT, PT, PT, PT, 0x80, 0x8 ;  /* 0x000000000008781c */ /* 0x000fe40003f0f070 */
[----:B------:R-:W-:-:S13]  /*0ad0*/  ISETP.GT.AND P2, PT, R13, 0xc, PT ;  /* 0x0000000c0d00780c */ /* 0x000fda0003f44270 */
[----:B------:R-:W-:Y:S05]  /*0ae0*/  @!P2 BRA `(.L_x_26) ;  /* 0x0000000c0014a947 */ /* 0x000fea0003800000 */
[----:B------:R-:W-:-:S13]  /*0af0*/  PLOP3.LUT P0, PT, PT, PT, PT, 0x8, 0x80 ;  /* 0x000000000080781c */ /* 0x000fda0003f0e170 */
.L_x_27:
[----:B0-----:R-:W0:Y:S01]  /*0b00*/  LDS R13, [R10+-0x8] ;  /* 0xfffff8000a0d7984 */ /* 0x001e220000000800 */
[----:B------:R-:W-:Y:S02]  /*0b10*/  LEA R18, R5, R12, 0x2 ;  /* 0x0000000c05127211 */ /* 0x000fe400078e10ff */
[----:B------:R-:W-:-:S04]  /*0b20*/  IADD3 R8, PT, PT, R8, 0x10, RZ ;  /* 0x0000001008087810 */ /* 0x000fc80007ffe0ff */
[----:B------:R-:W-:Y:S01]  /*0b30*/  ISETP.GE.AND P2, PT, R8, -0xc, PT ;  /* 0xfffffff40800780c */ /* 0x000fe20003f46270 */
[C---:B0-----:R-:W-:Y:S02]  /*0b40*/  IMAD R14, R13.reuse, R5, R0 ;  /* 0x000000050d0e7224 */ /* 0x041fe400078e0200 */
[----:B------:R-:W-:-:S03]  /*0b50*/  IMAD R13, R13, 0x4, R4 ;  /* 0x000000040d0d7824 */ /* 0x000fc600078e0204 */
[----:B------:R-:W-:Y:S02]  /*0b60*/  LEA R15, R14, R7, 0x2 ;  /* 0x000000070e0f7211 */ /* 0x000fe400078e10ff */
[----:B------:R-:W-:Y:S04]  /*0b70*/  LDS R14, [R12] ;  /* 0x000000000c0e7984 */ /* 0x000fe80000000800 */
[----:B------:R-:W0:Y:S02]  /*0b80*/  LDS R17, [R15] ;  /* 0x000000000f117984 */ /* 0x000e240000000800 */
[----:B0-----:R-:W-:-:S05]  /*0b90*/  FADD R14, R14, R17 ;  /* 0x000000110e0e7221 */ /* 0x001fca0000000000 */
[----:B------:R0:W-:Y:S04]  /*0ba0*/  STS [R15], R14 ;  /* 0x0000000e0f007388 */ /* 0x0001e80000000800 */
[----:B------:R-:W1:Y:S01]  /*0bb0*/  LDS R16, [R13] ;  /* 0x000000000d107984 */ /* 0x000e620000000800 */
[----:B0-----:R-:W-:Y:S01]  /*0bc0*/  IMAD R15, R5, 0x8, R12 ;  /* 0x00000008050f7824 */ /* 0x001fe200078e020c */
[----:B-1----:R-:W-:-:S05]  /*0bd0*/  IADD3 R16, PT, PT, R16, 0x1, RZ ;  /* 0x0000000110107810 */ /* 0x002fca0007ffe0ff */
[----:B------:R-:W-:Y:S04]  /*0be0*/  STS [R13], R16 ;  /* 0x000000100d007388 */ /* 0x000fe80000000800 */
[----:B------:R-:W0:Y:S04]  /*0bf0*/  LDS R17, [R10+-0x4] ;  /* 0xfffffc000a117984 */ /* 0x000e280000000800 */
[----:B------:R-:W-:Y:S01]  /*0c00*/  LDS R18, [R18] ;  /* 0x0000000012127984 */ /* 0x000fe20000000800 */
[C---:B0-----:R-:W-:Y:S01]  /*0c10*/  IMAD R20, R17.reuse, R5, R0 ;  /* 0x0000000511147224 */ /* 0x041fe200078e0200 */
[----:B------:R-:W-:-:S03]  /*0c20*/  LEA R17, R17, R4, 0x2 ;  /* 0x0000000411117211 */ /* 0x000fc600078e10ff */
[----:B------:R-:W-:-:S05]  /*0c30*/  IMAD R20, R20, 0x4, R7 ;  /* 0x0000000414147824 */ /* 0x000fca00078e0207 */
[----:B------:R-:W0:Y:S02]  /*0c40*/  LDS R19, [R20] ;  /* 0x0000000014137984 */ /* 0x000e240000000800 */
[----:B0-----:R-:W-:-:S05]  /*0c50*/  FADD R19, R18, R19 ;  /* 0x0000001312137221 */ /* 0x001fca0000000000 */
[----:B------:R-:W-:Y:S04]  /*0c60*/  STS [R20], R19 ;  /* 0x0000001314007388 */ /* 0x000fe80000000800 */
[----:B------:R-:W0:Y:S02]  /*0c70*/  LDS R14, [R17] ;  /* 0x00000000110e7984 */ /* 0x000e240000000800 */
[----:B0-----:R-:W-:-:S05]  /*0c80*/  IADD3 R14, PT, PT, R14, 0x1, RZ ;  /* 0x000000010e0e7810 */ /* 0x001fca0007ffe0ff */
[----:B------:R0:W-:Y:S04]  /*0c90*/  STS [R17], R14 ;  /* 0x0000000e11007388 */ /* 0x0001e80000000800 */
[----:B------:R-:W1:Y:S04]  /*0ca0*/  LDS R13, [R10] ;  /* 0x000000000a0d7984 */ /* 0x000e680000000800 */
[----:B------:R-:W-:Y:S01]  /*0cb0*/  LDS R15, [R15] ;  /* 0x000000000f0f7984 */ /* 0x000fe20000000800 */
[C---:B0-----:R-:W-:Y:S01]  /*0cc0*/  IMAD R14, R5.reuse, 0xc, R12 ;  /* 0x0000000c050e7824 */ /* 0x041fe200078e020c */
[----:B------:R-:W-:Y:S01]  /*0cd0*/  LEA R12, R5, R12, 0x4 ;  /* 0x0000000c050c7211 */ /* 0x000fe200078e20ff */
[C---:B-1----:R-:W-:Y:S01]  /*0ce0*/  IMAD R16, R13.reuse, R5, R0 ;  /* 0x000000050d107224 */ /* 0x042fe200078e0200 */
[----:B------:R-:W-:-:S04]  /*0cf0*/  LEA R13, R13, R4, 0x2 ;  /* 0x000000040d0d7211 */ /* 0x000fc800078e10ff */
[----:B------:R-:W-:-:S05]  /*0d00*/  LEA R16, R16, R7, 0x2 ;  /* 0x0000000710107211 */ /* 0x000fca00078e10ff */
[----:B------:R-:W0:Y:S02]  /*0d10*/  LDS R18, [R16] ;  /* 0x0000000010127984 */ /* 0x000e240000000800 */
[----:B0-----:R-:W-:-:S05]  /*0d20*/  FADD R21, R15, R18 ;  /* 0x000000120f157221 */ /* 0x001fca0000000000 */
[----:B------:R-:W-:Y:S04]  /*0d30*/  STS [R16], R21 ;  /* 0x0000001510007388 */ /* 0x000fe80000000800 */
[----:B------:R-:W0:Y:S02]  /*0d40*/  LDS R18, [R13] ;  /* 0x000000000d127984 */ /* 0x000e240000000800 */
[----:B0-----:R-:W-:-:S05]  /*0d50*/  VIADD R18, R18, 0x1 ;  /* 0x0000000112127836 */ /* 0x001fca0000000000 */
[----:B------:R-:W-:Y:S04]  /*0d60*/  STS [R13], R18 ;  /* 0x000000120d007388 */ /* 0x000fe80000000800 */
[----:B------:R-:W0:Y:S04]  /*0d70*/  LDS R17, [R10+0x4] ;  /* 0x000004000a117984 */ /* 0x000e280000000800 */
[----:B------:R-:W-:Y:S01]  /*0d80*/  LDS R14, [R14] ;  /* 0x000000000e0e7984 */ /* 0x000fe20000000800 */
[C---:B0-----:R-:W-:Y:S01]  /*0d90*/  IMAD R20, R17.reuse, R5, R0 ;  /* 0x0000000511147224 */ /* 0x041fe200078e0200 */
[----:B------:R-:W-:-:S04]  /*0da0*/  LEA R17, R17, R4, 0x2 ;  /* 0x0000000411117211 */ /* 0x000fc800078e10ff */
[----:B------:R-:W-:-:S05]  /*0db0*/  LEA R20, R20, R7, 0x2 ;  /* 0x0000000714147211 */ /* 0x000fca00078e10ff */
[----:B------:R-:W0:Y:S02]  /*0dc0*/  LDS R15, [R20] ;  /* 0x00000000140f7984 */ /* 0x000e240000000800 */
[----:B0-----:R-:W-:-:S05]  /*0dd0*/  FADD R15, R14, R15 ;  /* 0x0000000f0e0f7221 */ /* 0x001fca0000000000 */
[----:B------:R-:W-:Y:S04]  /*0de0*/  STS [R20], R15 ;  /* 0x0000000f14007388 */ /* 0x000fe80000000800 */
[----:B------:R-:W0:Y:S02]  /*0df0*/  LDS R16, [R17] ;  /* 0x0000000011107984 */ /* 0x000e240000000800 */
[----:B0-----:R-:W-:-:S05]  /*0e00*/  VIADD R16, R16, 0x1 ;  /* 0x0000000110107836 */ /* 0x001fca0000000000 */
[----:B------:R0:W-:Y:S04]  /*0e10*/  STS [R17], R16 ;  /* 0x0000001011007388 */ /* 0x0001e80000000800 */
[----:B------:R-:W1:Y:S04]  /*0e20*/  LDS R13, [R10+0x8] ;  /* 0x000008000a0d7984 */ /* 0x000e680000000800 */
[----:B------:R-:W-:Y:S01]  /*0e30*/  LDS R14, [R12] ;  /* 0x000000000c0e7984 */ /* 0x000fe20000000800 */
[----:B0-----:R-:W-:Y:S01]  /*0e40*/  LEA R16, R5, R12, 0x2 ;  /* 0x0000000c05107211 */ /* 0x001fe200078e10ff */
[----:B-1----:R-:W-:-:S02]  /*0e50*/  IMAD R18, R13, R5, R0 ;  /* 0x000000050d127224 */ /* 0x002fc400078e0200 */
[----:B------:R-:W-:-:S03]  /*0e60*/  IMAD R13, R13, 0x4, R4 ;  /* 0x000000040d0d7824 */ /* 0x000fc600078e0204 */
[----:B------:R-:W-:-:S05]  /*0e70*/  LEA R18, R18, R7, 0x2 ;  /* 0x0000000712127211 */ /* 0x000fca00078e10ff */
[----:B------:R-:W0:Y:S02]  /*0e80*/  LDS R19, [R18] ;  /* 0x0000000012137984 */ /* 0x000e240000000800 */
[----:B0-----:R-:W-:-:S05]  /*0e90*/  FADD R19, R14, R19 ;  /* 0x000000130e137221 */ /* 0x001fca0000000000 */
[----:B------:R-:W-:Y:S04]  /*0ea0*/  STS [R18], R19 ;  /* 0x0000001312007388 */ /* 0x000fe80000000800 */
[----:B------:R-:W0:Y:S02]  /*0eb0*/  LDS R14, [R13] ;  /* 0x000000000d0e7984 */ /* 0x000e240000000800 */
[----:B0-----:R-:W-:-:S05]  /*0ec0*/  IADD3 R14, PT, PT, R14, 0x1, RZ ;  /* 0x000000010e0e7810 */ /* 0x001fca0007ffe0ff */
[----:B------:R0:W-:Y:S04]  /*0ed0*/  STS [R13], R14 ;  /* 0x0000000e0d007388 */ /* 0x0001e80000000800 */
[----:B------:R-:W1:Y:S04]  /*0ee0*/  LDS R15, [R10+0xc] ;  /* 0x00000c000a0f7984 */ /* 0x000e680000000800 */
[----:B------:R-:W-:Y:S01]  /*0ef0*/  LDS R16, [R16] ;  /* 0x0000000010107984 */ /* 0x000fe20000000800 */
[----:B0-----:R-:W-:Y:S02]  /*0f00*/  IMAD R14, R5, 0x8, R12 ;  /* 0x00000008050e7824 */ /* 0x001fe400078e020c */
[C---:B-1----:R-:W-:Y:S01]  /*0f10*/  IMAD R20, R15.reuse, R5, R0 ;  /* 0x000000050f147224 */ /* 0x042fe200078e0200 */
[----:B------:R-:W-:-:S03]  /*0f20*/  LEA R15, R15, R4, 0x2 ;  /* 0x000000040f0f7211 */ /* 0x000fc600078e10ff */
[----:B------:R-:W-:-:S05]  /*0f30*/  IMAD R20, R20, 0x4, R7 ;  /* 0x0000000414147824 */ /* 0x000fca00078e0207 */
[----:B------:R-:W0:Y:S02]  /*0f40*/  LDS R17, [R20] ;  /* 0x0000000014117984 */ /* 0x000e240000000800 */
[----:B0-----:R-:W-:-:S05]  /*0f50*/  FADD R17, R16, R17 ;  /* 0x0000001110117221 */ /* 0x001fca0000000000 */
[----:B------:R0:W-:Y:S04]  /*0f60*/  STS [R20], R17 ;  /* 0x0000001114007388 */ /* 0x0001e80000000800 */
[----:B------:R-:W1:Y:S01]  /*0f70*/  LDS R18, [R15] ;  /* 0x000000000f127984 */ /* 0x000e620000000800 */
[C---:B0-----:R-:W-:Y:S01]  /*0f80*/  IMAD R17, R5.reuse, 0xc, R12 ;  /* 0x0000000c05117824 */ /* 0x041fe200078e020c */
[----:B------:R-:W-:Y:S02]  /*0f90*/  LEA R12, R5, R12, 0x4 ;  /* 0x0000000c050c7211 */ /* 0x000fe400078e20ff */
[----:B-1----:R-:W-:-:S05]  /*0fa0*/  IADD3 R18, PT, PT, R18, 0x1, RZ ;  /* 0x0000000112127810 */ /* 0x002fca0007ffe0ff */
        /* <DEDUP_REMOVED lines=23> */
[----:B------:R-:W1:Y:S01]  /*1120*/  LDS R13, [R10+0x18] ;  /* 0x000018000a0d7984 */ /* 0x000e620000000800 */
[----:B0-----:R-:W-:Y:S01]  /*1130*/  LEA R14, R5, R12, 0x2 ;  /* 0x0000000c050e7211 */ /* 0x001fe200078e10ff */
[C---:B-1----:R-:W-:Y:S02]  /*1140*/  IMAD R16, R13.reuse, R5, R0 ;  /* 0x000000050d107224 */ /* 0x042fe400078e0200 */
        /* <DEDUP_REMOVED lines=10> */
[----:B------:R-:W0:Y:S04]  /*11f0*/  LDS R15, [R10+0x1c] ;  /* 0x00001c000a0f7984 */ /* 0x000e280000000800 */
        /* <DEDUP_REMOVED lines=30> */
[----:B------:R0:W-:Y:S04]  /*13e0*/  STS [R20], R17 ;  /* 0x0000001114007388 */ /* 0x0001e80000000800 */
[----:B------:R-:W1:Y:S01]  /*13f0*/  LDS R18, [R15] ;  /* 0x000000000f127984 */ /* 0x000e620000000800 */
[----:B0-----:R-:W-:Y:S01]  /*1400*/  LEA R17, R5, R12, 0x2 ;  /* 0x0000000c05117211 */ /* 0x001fe200078e10ff */
[----:B-1----:R-:W-:-:S05]  /*1410*/  VIADD R18, R18, 0x1 ;  /* 0x0000000112127836 */ /* 0x002fca0000000000 */
[----:B------:R-:W-:Y:S04]  /*1420*/  STS [R15], R18 ;  /* 0x000000120f007388 */ /* 0x000fe80000000800 */
[----:B------:R-:W0:Y:S02]  /*1430*/  LDS R13, [R10+0x28] ;  /* 0x000028000a0d7984 */ /* 0x000e240000000800 */
[C---:B0-----:R-:W-:Y:S02]  /*1440*/  IMAD R14, R13.reuse, R5, R0 ;  /* 0x000000050d0e7224 */ /* 0x041fe400078e0200 */
[----:B------:R-:W-:-:S03]  /*1450*/  IMAD R13, R13, 0x4, R4 ;  /* 0x000000040d0d7824 */ /* 0x000fc600078e0204 */
[----:B------:R-:W-:Y:S02]  /*1460*/  LEA R16, R14, R7, 0x2 ;  /* 0x000000070e107211 */ /* 0x000fe400078e10ff */
[----:B------:R-:W-:Y:S04]  /*1470*/  LDS R14, [R12] ;  /* 0x000000000c0e7984 */ /* 0x000fe80000000800 */
        /* <DEDUP_REMOVED lines=31> */
[----:B------:R0:W1:Y:S04]  /*1670*/  LDS R15, [R10+0x34] ;  /* 0x000034000a0f7984 */ /* 0x0000680000000800 */
[----:B------:R-:W-:Y:S01]  /*1680*/  LDS R16, [R16] ;  /* 0x0000000010107984 */ /* 0x000fe20000000800 */
[----:B0-----:R-:W-:Y:S02]  /*1690*/  VIADD R10, R10, 0x40 ;  /* 0x000000400a0a7836 */ /* 0x001fe40000000000 */
        /* <DEDUP_REMOVED lines=8> */
[----:B------:R0:W-:Y:S01]  /*1720*/  STS [R15], R14 ;  /* 0x0000000e0f007388 */ /* 0x0001e20000000800 */
[----:B------:R-:W-:Y:S05]  /*1730*/  @!P2 BRA `(.L_x_27) ;  /* 0xfffffff000f0a947 */ /* 0x000fea000383ffff */
.L_x_26:
[----:B------:R-:W-:-:S04]  /*1740*/  IADD3 R13, PT, PT, -R8, RZ, RZ ;  /* 0x000000ff080d7210 */ /* 0x000fc80007ffe1ff */
[----:B------:R-:W-:-:S13]  /*1750*/  ISETP.GT.AND P2, PT, R13, 0x4, PT ;  /* 0x000000040d00780c */ /* 0x000fda0003f44270 */
[----:B------:R-:W-:Y:S05]  /*1760*/  @!P2 BRA `(.L_x_28) ;  /* 0x00000004008ca947 */ /* 0x000fea0003800000 */
[----:B------:R-:W0:Y:S01]  /*1770*/  LDS R13, [R10+-0x8] ;  /* 0xfffff8000a0d7984 */ /* 0x000e220000000800 */
[----:B------:R-:W-:Y:S02]  /*1780*/  LEA R18, R5, R12, 0x2 ;  /* 0x0000000c05127211 */ /* 0x000fe400078e10ff */
[----:B------:R-:W-:Y:S02]  /*1790*/  PLOP3.LUT P0, PT, PT, PT, PT, 0x8, 0x80 ;  /* 0x000000000080781c */ /* 0x000fe40003f0e170 */
[----:B------:R-:W-:Y:S01]  /*17a0*/  IADD3 R8, PT, PT, R8, 0x8, RZ ;  /* 0x0000000808087810 */ /* 0x000fe20007ffe0ff */
        /* <DEDUP_REMOVED lines=94> */
[----:B------:R1:W-:Y:S02]  /*1d90*/  STS [R15], R14 ;  /* 0x0000000e0f007388 */ /* 0x0003e40000000800 */
.L_x_28:
[----:B------:R-:W-:-:S13]  /*1da0*/  ISETP.EQ.AND P2, PT, R8, RZ, PT ;  /* 0x000000ff0800720c */ /* 0x000fda0003f42270 */
[----:B------:R-:W-:Y:S05]  /*1db0*/  @!P0 BRA P2, `(.L_x_24) ;  /* 0x0000000000d08947 */ /* 0x000fea0001000000 */
.L_x_25:
[----:B------:R-:W0:Y:S01]  /*1dc0*/  LDS R13, [R10+-0x8] ;  /* 0xfffff8000a0d7984 */ /* 0x000e220000000800 */
[----:B------:R-:W-:Y:S01]  /*1dd0*/  LEA R20, R5, R12, 0x2 ;  /* 0x0000000c05147211 */ /* 0x000fe200078e10ff */
[----:B------:R-:W-:-:S05]  /*1de0*/  VIADD R8, R8, 0x4 ;  /* 0x0000000408087836 */ /* 0x000fca0000000000 */
[----:B------:R-:W-:Y:S01]  /*1df0*/  ISETP.NE.AND P0, PT, R8, RZ, PT ;  /* 0x000000ff0800720c */ /* 0x000fe20003f05270 */
[C---:B01----:R-:W-:Y:S01]  /*1e00*/  IMAD R14, R13.reuse, R5, R0 ;  /* 0x000000050d0e7224 */ /* 0x043fe200078e0200 */
[----:B------:R-:W-:-:S04]  /*1e10*/  LEA R13, R13, R4, 0x2 ;  /* 0x000000040d0d7211 */ /* 0x000fc800078e10ff */
[----:B------:R-:W-:Y:S02]  /*1e20*/  LEA R15, R14, R7, 0x2 ;  /* 0x000000070e0f7211 */ /* 0x000fe400078e10ff */
[----:B------:R-:W-:Y:S04]  /*1e30*/  LDS R14, [R12] ;  /* 0x000000000c0e7984 */ /* 0x000fe80000000800 */
[----:B--2---:R-:W0:Y:S02]  /*1e40*/  LDS R17, [R15] ;  /* 0x000000000f117984 */ /* 0x004e240000000800 */
[----:B0-----:R-:W-:-:S05]  /*1e50*/  FADD R14, R14, R17 ;  /* 0x000000110e0e7221 */ /* 0x001fca0000000000 */
[----:B------:R-:W-:Y:S04]  /*1e60*/  STS [R15], R14 ;  /* 0x0000000e0f007388 */ /* 0x000fe80000000800 */
[----:B------:R-:W0:Y:S02]  /*1e70*/  LDS R16, [R13] ;  /* 0x000000000d107984 */ /* 0x000e240000000800 */
[----:B0-----:R-:W-:-:S05]  /*1e80*/  VIADD R16, R16, 0x1 ;  /* 0x0000000110107836 */ /* 0x001fca0000000000 */
[----:B------:R-:W-:Y:S04]  /*1e90*/  STS [R13], R16 ;  /* 0x000000100d007388 */ /* 0x000fe80000000800 */
[----:B------:R-:W0:Y:S02]  /*1ea0*/  LDS R17, [R10+-0x4] ;  /* 0xfffffc000a117984 */ /* 0x000e240000000800 */
[C---:B0-----:R-:W-:Y:S02]  /*1eb0*/  IMAD R18, R17.reuse, R5, R0 ;  /* 0x0000000511127224 */ /* 0x041fe400078e0200 */
[----:B------:R-:W-:-:S03]  /*1ec0*/  IMAD R17, R17, 0x4, R4 ;  /* 0x0000000411117824 */ /* 0x000fc600078e0204 */
[----:B------:R-:W-:Y:S02]  /*1ed0*/  LEA R19, R18, R7, 0x2 ;  /* 0x0000000712137211 */ /* 0x000fe400078e10ff */
[----:B------:R-:W-:Y:S04]  /*1ee0*/  LDS R18, [R20] ;  /* 0x0000000014127984 */ /* 0x000fe80000000800 */
[----:B------:R-:W0:Y:S02]  /*1ef0*/  LDS R21, [R19] ;  /* 0x0000000013157984 */ /* 0x000e240000000800 */
[----:B0-----:R-:W-:Y:S01]  /*1f00*/  FADD R18, R18, R21 ;  /* 0x0000001512127221 */ /* 0x001fe20000000000 */
[----:B------:R-:W-:-:S04]  /*1f10*/  LEA R21, R5, R12, 0x3 ;  /* 0x0000000c05157211 */ /* 0x000fc800078e18ff */
[----:B------:R-:W-:Y:S04]  /*1f20*/  STS [R19], R18 ;  /* 0x0000001213007388 */ /* 0x000fe80000000800 */
[----:B------:R-:W0:Y:S02]  /*1f30*/  LDS R14, [R17] ;  /* 0x00000000110e7984 */ /* 0x000e240000000800 */
[----:B0-----:R-:W-:-:S05]  /*1f40*/  IADD3 R14, PT, PT, R14, 0x1, RZ ;  /* 0x000000010e0e7810 */ /* 0x001fca0007ffe0ff */
[----:B------:R-:W-:Y:S04]  /*1f50*/  STS [R17], R14 ;  /* 0x0000000e11007388 */ /* 0x000fe80000000800 */
[----:B------:R-:W0:Y:S04]  /*1f60*/  LDS R13, [R10] ;  /* 0x000000000a0d7984 */ /* 0x000e280000000800 */
[----:B------:R-:W-:Y:S01]  /*1f70*/  LDS R15, [R21] ;  /* 0x00000000150f7984 */ /* 0x000fe20000000800 */
[C---:B0-----:R-:W-:Y:S01]  /*1f80*/  IMAD R16, R13.reuse, R5, R0 ;  /* 0x000000050d107224 */ /* 0x041fe200078e0200 */
[----:B------:R-:W-:-:S03]  /*1f90*/  LEA R13, R13, R4, 0x2 ;  /* 0x000000040d0d7211 */ /* 0x000fc600078e10ff */
[----:B------:R-:W-:-:S05]  /*1fa0*/  IMAD R16, R16, 0x4, R7 ;  /* 0x0000000410107824 */ /* 0x000fca00078e0207 */
[----:B------:R-:W0:Y:S02]  /*1fb0*/  LDS R20, [R16] ;  /* 0x0000000010147984 */ /* 0x000e240000000800 */
[----:B0-----:R-:W-:Y:S01]  /*1fc0*/  FADD R15, R15, R20 ;  /* 0x000000140f0f7221 */ /* 0x001fe20000000000 */
[C---:B------:R-:W-:Y:S01]  /*1fd0*/  IMAD R20, R5.reuse, 0xc, R12 ;  /* 0x0000000c05147824 */ /* 0x040fe200078e020c */
[----:B------:R-:W-:-:S03]  /*1fe0*/  LEA R12, R5, R12, 0x4 ;  /* 0x0000000c050c7211 */ /* 0x000fc600078e20ff */
[----:B------:R-:W-:Y:S04]  /*1ff0*/  STS [R16], R15 ;  /* 0x0000000f10007388 */ /* 0x000fe80000000800 */
[----:B------:R-:W0:Y:S02]  /*2000*/  LDS R18, [R13] ;  /* 0x000000000d127984 */ /* 0x000e240000000800 */
[----:B0-----:R-:W-:-:S05]  /*2010*/  IADD3 R18, PT, PT, R18, 0x1, RZ ;  /* 0x0000000112127810 */ /* 0x001fca0007ffe0ff */
[----:B------:R-:W-:Y:S04]  /*2020*/  STS [R13], R18 ;  /* 0x000000120d007388 */ /* 0x000fe80000000800 */
[----:B------:R0:W1:Y:S02]  /*2030*/  LDS R17, [R10+0x4] ;  /* 0x000004000a117984 */ /* 0x0000640000000800 */
[----:B0-----:R-:W-:Y:S01]  /*2040*/  IADD3 R10, PT, PT, R10, 0x10, RZ ;  /* 0x000000100a0a7810 */ /* 0x001fe20007ffe0ff */
[C---:B-1----:R-:W-:Y:S01]  /*2050*/  IMAD R14, R17.reuse, R5, R0 ;  /* 0x00000005110e7224 */ /* 0x042fe200078e0200 */
[----:B------:R-:W-:-:S03]  /*2060*/  LEA R17, R17, R4, 0x2 ;  /* 0x0000000411117211 */ /* 0x000fc600078e10ff */
[----:B------:R-:W-:Y:S02]  /*2070*/  IMAD R19, R14, 0x4, R7 ;  /* 0x000000040e137824 */ /* 0x000fe400078e0207 */
[----:B------:R-:W-:Y:S04]  /*2080*/  LDS R14, [R20] ;  /* 0x00000000140e7984 */ /* 0x000fe80000000800 */
[----:B------:R-:W0:Y:S02]  /*2090*/  LDS R21, [R19] ;  /* 0x0000000013157984 */ /* 0x000e240000000800 */
[----:B0-----:R-:W-:-:S05]  /*20a0*/  FADD R14, R14, R21 ;  /* 0x000000150e0e7221 */ /* 0x001fca0000000000 */
[----:B------:R-:W-:Y:S04]  /*20b0*/  STS [R19], R14 ;  /* 0x0000000e13007388 */ /* 0x000fe80000000800 */
[----:B------:R-:W0:Y:S02]  /*20c0*/  LDS R15, [R17] ;  /* 0x00000000110f7984 */ /* 0x000e240000000800 */
[----:B0-----:R-:W-:-:S05]  /*20d0*/  IADD3 R16, PT, PT, R15, 0x1, RZ ;  /* 0x000000010f107810 */ /* 0x001fca0007ffe0ff */
[----:B------:R2:W-:Y:S01]  /*20e0*/  STS [R17], R16 ;  /* 0x0000001011007388 */ /* 0x0005e20000000800 */
[----:B------:R-:W-:Y:S05]  /*20f0*/  @P0 BRA `(.L_x_25) ;  /* 0xfffffffc00300947 */ /* 0x000fea000383ffff */
.L_x_24:
[----:B------:R-:W-:-:S13]  /*2100*/  ISETP.NE.AND P0, PT, R6, RZ, PT ;  /* 0x000000ff0600720c */ /* 0x000fda0003f05270 */
[----:B------:R-:W-:Y:S05]  /*2110*/  @!P0 BRA `(.L_x_29) ;  /* 0x0000001c00208947 */ /* 0x000fea0003800000 */
[----:B0-----:R-:W-:Y:S01]  /*2120*/  LEA R8, R3, 0x400, 0x2 ;  /* 0x0000040003087811 */ /* 0x001fe200078e10ff */
[----:B------:R-:W-:Y:S01]  /*2130*/  IMAD.SHL.U32 R10, R9, 0x4, RZ ;  /* 0x00000004090a7824 */ /* 0x000fe200078e00ff */
[----:B-1----:R-:W-:-:S03]  /*2140*/  IADD3 R15, PT, PT, -R6, 0x1, RZ ;  /* 0x00000001060f7810 */ /* 0x002fc60007ffe1ff */
[----:B------:R-:W-:Y:S01]  /*2150*/  IMAD R8, R8, R5, R10 ;  /* 0x0000000508087224 */ /* 0x000fe200078e020a */
[----:B------:R-:W-:-:S04]  /*2160*/  ISETP.NE.AND P0, PT, R15, RZ, PT ;  /* 0x000000ff0f00720c */ /* 0x000fc80003f05270 */
[----:B------:R-:W-:-:S04]  /*2170*/  LEA R8, R3, R8, 0x2 ;  /* 0x0000000803087211 */ /* 0x000fc800078e10ff */
[----:B------:R-:W-:Y:S01]  /*2180*/  IADD3 R10, PT, PT, R11, R8, RZ ;  /* 0x000000080b0a7210 */ /* 0x000fe20007ffe0ff */
[----:B------:R-:W-:-:S04]  /*2190*/  IMAD R8, R9, R5, R0 ;  /* 0x0000000509087224 */ /* 0x000fc800078e0200 */
[----:B------:R-:W0:Y:S01]  /*21a0*/  LDS R13, [R10] ;  /* 0x000000000a0d7984 */ /* 0x000e220000000800 */
[----:B------:R-:W-:-:S05]  /*21b0*/  IMAD R8, R8, 0x4, R11 ;  /* 0x0000000408087824 */ /* 0x000fca00078e020b */
[----:B------:R-:W-:Y:S01]  /*21c0*/  LDS R9, [R8] ;  /* 0x0000000008097984 */ /* 0x000fe20000000800 */
[----:B------:R-:W-:Y:S01]  /*21d0*/  LEA R6, R5, R8, 0x2 ;  /* 0x0000000805067211 */ /* 0x000fe200078e10ff */
        /* <DEDUP_REMOVED lines=10> */
[----:B------:R-:W-:Y:S01]  /*2280*/  IADD3 R10, PT, PT, R10, 0x4, RZ ;  /* 0x000000040a0a7810 */ /* 0x000fe20007ffe0ff */
[----:B------:R-:W-:-:S07]  /*2290*/  IMAD.MOV.U32 R8, RZ, RZ, R15 ;  /* 0x000000ffff087224 */ /* 0x000fce00078e000f */
.L_x_30:
[----:B0-----:R0:W1:Y:S01]  /*22a0*/  LDS R9, [R10] ;  /* 0x000000000a097984 */ /* 0x0010620000000800 */
[----:B------:R-:W-:-:S04]  /*22b0*/  IADD3 R8, PT, PT, R8, 0x1, RZ ;  /* 0x0000000108087810 */ /* 0x000fc80007ffe0ff */
[----:B------:R-:W-:Y:S02]  /*22c0*/  ISETP.NE.AND P0, PT, R8, RZ, PT ;  /* 0x000000ff0800720c */ /* 0x000fe40003f05270 */
[----:B0-----:R-:W-:Y:S01]  /*22d0*/  IADD3 R10, PT, PT, R10, 0x4, RZ ;  /* 0x000000040a0a7810 */ /* 0x001fe20007ffe0ff */
[C---:B-1----:R-:W-:Y:S01]  /*22e0*/  IMAD R12, R9.reuse, R5, R0 ;  /* 0x00000005090c7224 */ /* 0x042fe200078e0200 */
[----:B------:R-:W-:-:S04]  /*22f0*/  LEA R9, R9, R4, 0x2 ;  /* 0x0000000409097211 */ /* 0x000fc800078e10ff */
[----:B---3--:R-:W-:Y:S02]  /*2300*/  LEA R13, R12, R7, 0x2 ;  /* 0x000000070c0d7211 */ /* 0x008fe400078e10ff */
[----:B------:R0:W-:Y:S04]  /*2310*/  LDS R12, [R6] ;  /* 0x00000000060c7984 */ /* 0x0001e80000000800 */
[----:B------:R-:W1:Y:S01]  /*2320*/  LDS R15, [R13] ;  /* 0x000000000d0f7984 */ /* 0x000e620000000800 */
[----:B0-----:R-:W-:Y:S02]  /*2330*/  IMAD R6, R5, 0x4, R6 ;  /* 0x0000000405067824 */ /* 0x001fe400078e0206 */
[----:B-1----:R-:W-:-:S05]  /*2340*/  FADD R12, R12, R15 ;  /* 0x0000000f0c0c7221 */ /* 0x002fca0000000000 */
[----:B------:R-:W-:Y:S04]  /*2350*/  STS [R13], R12 ;  /* 0x0000000c0d007388 */ /* 0x000fe80000000800 */
[----:B------:R-:W0:Y:S02]  /*2360*/  LDS R14, [R9] ;  /* 0x00000000090e7984 */ /* 0x000e240000000800 */
[----:B0-----:R-:W-:-:S05]  /*2370*/  VIADD R14, R14, 0x1 ;  /* 0x000000010e0e7836 */ /* 0x001fca0000000000 */
[----:B------:R0:W-:Y:S01]  /*2380*/  STS [R9], R14 ;  /* 0x0000000e09007388 */ /* 0x0001e20000000800 */
[----:B------:R-:W-:Y:S05]  /*2390*/  @P0 BRA `(.L_x_30) ;  /* 0xfffffffc00c00947 */ /* 0x000fea000383ffff */
[----:B------:R-:W-:Y:S05]  /*23a0*/  BRA `(.L_x_29) ;  /* 0x00000018007c7947 */ /* 0x000fea0003800000 */
.L_x_23:
[----:B------:R-:W1:Y:S01]  /*23b0*/  I2F.U32.RP R10, R13 ;  /* 0x0000000d000a7306 */ /* 0x000e620000209000 */
[----:B------:R-:W-:-:S07]  /*23c0*/  ISETP.NE.U32.AND P2, PT, R13, RZ, PT ;  /* 0x000000ff0d00720c */ /* 0x000fce0003f45070 */
[----:B-1----:R-:W0:Y:S02]  /*23d0*/  MUFU.RCP R10, R10 ;  /* 0x0000000a000a7308 */ /* 0x002e240000001000 */
[----:B0-----:R-:W-:-:S06]  /*23e0*/  IADD3 R8, PT, PT, R10, 0xffffffe, RZ ;  /* 0x0ffffffe0a087810 */ /* 0x001fcc0007ffe0ff */
[----:B------:R0:W1:Y:S02]  /*23f0*/  F2I.FTZ.U32.TRUNC.NTZ R9, R8 ;  /* 0x0000000800097305 */ /* 0x000064000021f000 */
[----:B0-----:R-:W-:Y:S01]  /*2400*/  IMAD.MOV.U32 R8, RZ, RZ, RZ ;  /* 0x000000ffff087224 */ /* 0x001fe200078e00ff */
[----:B-1----:R-:W-:-:S05]  /*2410*/  IADD3 R12, PT, PT, RZ, -R9, RZ ;  /* 0x80000009ff0c7210 */ /* 0x002fca0007ffe0ff */
[----:B------:R-:W-:-:S04]  /*2420*/  IMAD R15, R12, R13, RZ ;  /* 0x0000000d0c0f7224 */ /* 0x000fc800078e02ff */
[----:B------:R-:W-:-:S06]  /*2430*/  IMAD.HI.U32 R9, R9, R15, R8 ;  /* 0x0000000f09097227 */ /* 0x000fcc00078e0008 */
[----:B------:R-:W-:-:S05]  /*2440*/  IMAD.HI.U32 R9, R9, R6, RZ ;  /* 0x0000000609097227 */ /* 0x000fca00078e00ff */
[----:B------:R-:W-:-:S05]  /*2450*/  IADD3 R9, PT, PT, -R9, RZ, RZ ;  /* 0x000000ff09097210 */ /* 0x000fca0007ffe1ff */
[----:B------:R-:W-:-:S05]  /*2460*/  IMAD R6, R13, R9, R6 ;  /* 0x000000090d067224 */ /* 0x000fca00078e0206 */
[----:B------:R-:W-:-:S13]  /*2470*/  ISETP.GE.U32.AND P0, PT, R6, R13, PT ;  /* 0x0000000d0600720c */ /* 0x000fda0003f06070 */
[----:B------:R-:W-:-:S04]  /*2480*/  @P0 IADD3 R6, PT, PT, R6, -R13, RZ ;  /* 0x8000000d06060210 */ /* 0x000fc80007ffe0ff */
[----:B------:R-:W-:-:S13]  /*2490*/  ISETP.GE.U32.AND P0, PT, R6, R13, PT ;  /* 0x0000000d0600720c */ /* 0x000fda0003f06070 */
[----:B------:R-:W-:Y:S01]  /*24a0*/  @P0 IMAD.IADD R6, R6, 0x1, -R13 ;  /* 0x0000000106060824 */ /* 0x000fe200078e0a0d */
[----:B------:R-:W-:-:S04]  /*24b0*/  @!P2 LOP3.LUT R6, RZ, R13, RZ, 0x33, !PT ;  /* 0x0000000dff06a212 */ /* 0x000fc800078e33ff */
[----:B------:R-:W-:-:S04]  /*24c0*/  ISETP.NE.AND P0, PT, R6, RZ, PT ;  /* 0x000000ff0600720c */ /* 0x000fc80003f05270 */
[----:B------:R-:W-:-:S04]  /*24d0*/  SEL R13, R13, R6, !P0 ;  /* 0x000000060d0d7207 */ /* 0x000fc80004000000 */
[C---:B------:R-:W-:Y:S02]  /*24e0*/  ISETP.GE.U32.AND P0, PT, R13.reuse, 0x4, PT ;  /* 0x000000040d00780c */ /* 0x040fe40003f06070 */
[----:B------:R-:W-:-:S11]  /*24f0*/  LOP3.LUT R6, R13, 0x3, RZ, 0xc0, !PT ;  /* 0x000000030d067812 */ /* 0x000fd600078ec0ff */
[----:B------:R-:W-:Y:S05]  /*2500*/  @!P0 BRA `(.L_x_31) ;  /* 0x0000001400bc8947 */ /* 0x000fea0003800000 */
[----:B------:R-:W-:Y:S02]  /*2510*/  LOP3.LUT R9, R13, 0xfffffffc, RZ, 0xc0, !PT ;  /* 0xfffffffc0d097812 */ /* 0x000fe400078ec0ff */
[----:B------:R-:W-:Y:S02]  /*2520*/  SHF.L.U32 R8, R3, 0x2, RZ ;  /* 0x0000000203087819 */ /* 0x000fe400000006ff */
[----:B------:R-:W-:Y:S02]  /*2530*/  IADD3 R9, PT, PT, -R9, RZ, RZ ;  /* 0x000000ff09097210 */ /* 0x000fe40007ffe1ff */
[----:B------:R-:W-:Y:S01]  /*2540*/  LEA R12, R0, R11, 0x2 ;  /* 0x0000000b000c7211 */ /* 0x000fe200078e10ff */
[----:B------:R-:W-:Y:S01]  /*2550*/  VIADD R10, R8, 0x400 ;  /* 0x00000400080a7836 */ /* 0x000fe20000000000 */
        /* <DEDUP_REMOVED lines=10> */
.L_x_34:
[----:B0-----:R-:W0:Y:S01]  /*2600*/  LDS R13, [R10+-0x8] ;  /* 0xfffff8000a0d7984 */ /* 0x001e220000000800 */
[----:B------:R-:W-:Y:S01]  /*2610*/  IMAD R18, R5, 0x4, R12 ;  /* 0x0000000405127824 */ /* 0x000fe200078e020c */
[----:B------:R-:W-:-:S04]  /*2620*/  IADD3 R9, PT, PT, R9, 0x10, RZ ;  /* 0x0000001009097810 */ /* 0x000fc80007ffe0ff */
[----:B------:R-:W-:Y:S01]  /*2630*/  ISETP.GE.AND P2, PT, R9, -0xc, PT ;  /* 0xfffffff40900780c */ /* 0x000fe20003f46270 */
[C---:B0-----:R-:W-:Y:S01]  /*2640*/  IMAD R14, R13.reuse, R5, R0 ;  /* 0x000000050d0e7224 */ /* 0x041fe200078e0200 */
[----:B------:R-:W-:-:S03]  /*2650*/  LEA R13, R13, R4, 0x2 ;  /* 0x000000040d0d7211 */ /* 0x000fc600078e10ff */
[----:B------:R-:W-:Y:S02]  /*2660*/  IMAD R15, R14, 0x4, R7 ;  /* 0x000000040e0f7824 */ /* 0x000fe400078e0207 */
[----:B------:R-:W-:Y:S04]  /*2670*/  LDS R14, [R12] ;  /* 0x000000000c0e7984 */ /* 0x000fe80000000800 */
[----:B------:R-:W0:Y:S02]  /*2680*/  LDS R17, [R15] ;  /* 0x000000000f117984 */ /* 0x000e240000000800 */
[----:B0-----:R-:W-:-:S05]  /*2690*/  FADD R14, R14, R17 ;  /* 0x000000110e0e7221 */ /* 0x001fca0000000000 */
[----:B------:R0:W-:Y:S04]  /*26a0*/  STS [R15], R14 ;  /* 0x0000000e0f007388 */ /* 0x0001e80000000800 */
[----:B------:R-:W1:Y:S01]  /*26b0*/  LDS R16, [R13] ;  /* 0x000000000d107984 */ /* 0x000e620000000800 */
[----:B0-----:R-:W-:Y:S02]  /*26c0*/  LEA R15, R5, R12, 0x3 ;  /* 0x0000000c050f7211 */ /* 0x001fe400078e18ff */
[----:B-1----:R-:W-:-:S05]  /*26d0*/  IADD3 R16, PT, PT, R16, 0x1, RZ ;  /* 0x0000000110107810 */ /* 0x002fca0007ffe0ff */
[----:B------:R-:W-:Y:S04]  /*26e0*/  STS [R13], R16 ;  /* 0x000000100d007388 */ /* 0x000fe80000000800 */
[----:B------:R-:W0:Y:S04]  /*26f0*/  LDS R17, [R10+-0x4] ;  /* 0xfffffc000a117984 */ /* 0x000e280000000800 */
        /* <DEDUP_REMOVED lines=10> */
[----:B------:R-:W1:Y:S04]  /*27a0*/  LDS R13, [R10] ;  /* 0x000000000a0d7984 */ /* 0x000e680000000800 */
[----:B------:R-:W-:Y:S01]  /*27b0*/  LDS R15, [R15] ;  /* 0x000000000f0f7984 */ /* 0x000fe20000000800 */
[C---:B0-----:R-:W-:Y:S01]  /*27c0*/  IMAD R14, R5.reuse, 0xc, R12 ;  /* 0x0000000c050e7824 */ /* 0x041fe200078e020c */
[----:B------:R-:W-:Y:S01]  /*27d0*/  LEA R12, R5, R12, 0x4 ;  /* 0x0000000c050c7211 */ /* 0x000fe200078e20ff */
        /* <DEDUP_REMOVED lines=8> */
[----:B------:R-:W-:Y:S04]  /*2860*/  STS [R13], R18 ;  /* 0x000000120d007388 */ /* 0x000fe80000000800 */
[----:B------:R-:W0:Y:S04]  /*2870*/  LDS R17, [R10+0x4] ;  /* 0x000004000a117984 */ /* 0x000e280000000800 */
[----:B------:R-:W-:Y:S01]  /*2880*/  LDS R14, [R14] ;  /* 0x000000000e0e7984 */ /* 0x000fe20000000800 */
[C---:B0-----:R-:W-:Y:S02]  /*2890*/  IMAD R20, R17.reuse, R5, R0 ;  /* 0x0000000511147224 */ /* 0x041fe400078e0200 */
        /* <DEDUP_REMOVED lines=22> */
[----:B0-----:R-:W-:Y:S01]  /*2a00*/  LEA R14, R5, R12, 0x3 ;  /* 0x0000000c050e7211 */ /* 0x001fe200078e18ff */
[C---:B-1----:R-:W-:Y:S01]  /*2a10*/  IMAD R20, R15.reuse, R5, R0 ;  /* 0x000000050f147224 */ /* 0x042fe200078e0200 */
[----:B------:R-:W-:-:S04]  /*2a20*/  LEA R15, R15, R4, 0x2 ;  /* 0x000000040f0f7211 */ /* 0x000fc800078e10ff */
[----:B------:R-:W-:-:S05]  /*2a30*/  LEA R20, R20, R7, 0x2 ;  /* 0x0000000714147211 */ /* 0x000fca00078e10ff */
[----:B------:R-:W0:Y:S02]  /*2a40*/  LDS R17, [R20] ;  /* 0x0000000014117984 */ /* 0x000e240000000800 */
[----:B0-----:R-:W-:-:S05]  /*2a50*/  FADD R17, R16, R17 ;  /* 0x0000001110117221 */ /* 0x001fca0000000000 */
[----:B------:R0:W-:Y:S04]  /*2a60*/  STS [R20], R17 ;  /* 0x0000001114007388 */ /* 0x0001e80000000800 */
[----:B------:R-:W1:Y:S01]  /*2a70*/  LDS R18, [R15] ;  /* 0x000000000f127984 */ /* 0x000e620000000800 */
[C---:B0-----:R-:W-:Y:S01]  /*2a80*/  IMAD R17, R5.reuse, 0xc, R12 ;  /* 0x0000000c05117824 */ /* 0x041fe200078e020c */
[----:B------:R-:W-:Y:S01]  /*2a90*/  LEA R12, R5, R12, 0x4 ;  /* 0x0000000c050c7211 */ /* 0x000fe200078e20ff */
[----:B-1----:R-:W-:-:S05]  /*2aa0*/  VIADD R18, R18, 0x1 ;  /* 0x0000000112127836 */ /* 0x002fca0000000000 */
        /* <DEDUP_REMOVED lines=23> */
[----:B------:R-:W1:Y:S01]  /*2c20*/  LDS R13, [R10+0x18] ;  /* 0x000018000a0d7984 */ /* 0x000e620000000800 */
[----:B0-----:R-:W-:Y:S02]  /*2c30*/  IMAD R14, R5, 0x4, R12 ;  /* 0x00000004050e7824 */ /* 0x001fe400078e020c */
[C---:B-1----:R-:W-:Y:S01]  /*2c40*/  IMAD R16, R13.reuse, R5, R0 ;  /* 0x000000050d107224 */ /* 0x042fe200078e0200 */
        /* <DEDUP_REMOVED lines=41> */
[----:B------:R0:W-:Y:S04]  /*2ee0*/  STS [R20], R17 ;  /* 0x0000001114007388 */ /* 0x0001e80000000800 */
[----:B------:R-:W1:Y:S01]  /*2ef0*/  LDS R18, [R15] ;  /* 0x000000000f127984 */ /* 0x000e620000000800 */
[----:B0-----:R-:W-:Y:S01]  /*2f00*/  IMAD R17, R5, 0x4, R12 ;  /* 0x0000000405117824 */ /* 0x001fe200078e020c */
[----:B-1----:R-:W-:-:S05]  /*2f10*/  IADD3 R18, PT, PT, R18, 0x1, RZ ;  /* 0x0000000112127810 */ /* 0x002fca0007ffe0ff */
[----:B------:R-:W-:Y:S04]  /*2f20*/  STS [R15], R18 ;  /* 0x000000120f007388 */ /* 0x000fe80000000800 */
[----:B------:R-:W0:Y:S02]  /*2f30*/  LDS R13, [R10+0x28] ;  /* 0x000028000a0d7984 */ /* 0x000e240000000800 */
[C---:B0-----:R-:W-:Y:S01]  /*2f40*/  IMAD R14, R13.reuse, R5, R0 ;  /* 0x000000050d0e7224 */ /* 0x041fe200078e0200 */
        /* <DEDUP_REMOVED lines=23> */
[C-C-:B0-----:R-:W-:Y:S02]  /*30c0*/  IMAD R16, R5.reuse, 0xc, R12.reuse ;  /* 0x0000000c05107824 */ /* 0x141fe400078e020c */
[----:B------:R-:W-:-:S02]  /*30d0*/  IMAD R12, R5, 0x10, R12 ;  /* 0x00000010050c7824 */ /* 0x000fc400078e020c */
[C---:B-1----:R-:W-:Y:S02]  /*30e0*/  IMAD R20, R13.reuse, R5, R0 ;  /* 0x000000050d147224 */ /* 0x042fe400078e0200 */
        /* <DEDUP_REMOVED lines=8> */
[----:B------:R0:W1:Y:S04]  /*3170*/  LDS R15, [R10+0x34] ;  /* 0x000034000a0f7984 */ /* 0x0000680000000800 */
[----:B------:R-:W-:Y:S01]  /*3180*/  LDS R16, [R16] ;  /* 0x0000000010107984 */ /* 0x000fe20000000800 */
[----:B0-----:R-:W-:Y:S01]  /*3190*/  IADD3 R10, PT, PT, R10, 0x40, RZ ;  /* 0x000000400a0a7810 */ /* 0x001fe20007ffe0ff */
        /* <DEDUP_REMOVED lines=8> */
[----:B------:R0:W-:Y:S01]  /*3220*/  STS [R15], R14 ;  /* 0x0000000e0f007388 */ /* 0x0001e20000000800 */
[----:B------:R-:W-:Y:S05]  /*3230*/  @!P2 BRA `(.L_x_34) ;  /* 0xfffffff000f0a947 */ /* 0x000fea000383ffff */
.L_x_33:
[----:B------:R-:W-:-:S04]  /*3240*/  IADD3 R13, PT, PT, -R9, RZ, RZ ;  /* 0x000000ff090d7210 */ /* 0x000fc80007ffe1ff */
[----:B------:R-:W-:-:S13]  /*3250*/  ISETP.GT.AND P2, PT, R13, 0x4, PT ;  /* 0x000000040d00780c */ /* 0x000fda0003f44270 */
[----:B------:R-:W-:Y:S05]  /*3260*/  @!P2 BRA `(.L_x_35) ;  /* 0x00000004008ca947 */ /* 0x000fea0003800000 */
[----:B------:R-:W0:Y:S01]  /*3270*/  LDS R13, [R10+-0x8] ;  /* 0xfffff8000a0d7984 */ /* 0x000e220000000800 */
[----:B------:R-:W-:Y:S01]  /*3280*/  IMAD R18, R5, 0x4, R12 ;  /* 0x0000000405127824 */ /* 0x000fe200078e020c */
[----:B------:R-:W-:Y:S02]  /*3290*/  PLOP3.LUT P0, PT, PT, PT, PT, 0x8, 0x80 ;  /* 0x000000000080781c */ /* 0x000fe40003f0e170 */
[----:B------:R-:W-:Y:S01]  /*32a0*/  IADD3 R9, PT, PT, R9, 0x8, RZ ;  /* 0x0000000809097810 */ /* 0x000fe20007ffe0ff */
        /* <DEDUP_REMOVED lines=68> */
[C-C-:B0-----:R-:W-:Y:S02]  /*36f0*/  IMAD R17, R5.reuse, 0xc, R12.reuse ;  /* 0x0000000c05117824 */ /* 0x141fe400078e020c */
[----:B------:R-:W-:Y:S02]  /*3700*/  IMAD R12, R5, 0x10, R12 ;  /* 0x00000010050c7824 */ /* 0x000fe400078e020c */
        /* <DEDUP_REMOVED lines=24> */
[----:B------:R1:W-:Y:S02]  /*3890*/  STS [R15], R14 ;  /* 0x0000000e0f007388 */ /* 0x0003e40000000800 */
.L_x_35:
[----:B------:R-:W-:-:S13]  /*38a0*/  ISETP.EQ.AND P2, PT, R9, RZ, PT ;  /* 0x000000ff0900720c */ /* 0x000fda0003f42270 */
[----:B------:R-:W-:Y:S05]  /*38b0*/  @!P0 BRA P2, `(.L_x_31) ;  /* 0x0000000000d08947 */ /* 0x000fea0001000000 */
.L_x_32:
[----:B------:R-:W0:Y:S01]  /*38c0*/  LDS R13, [R10+-0x8] ;  /* 0xfffff8000a0d7984 */ /* 0x000e220000000800 */
[----:B------:R-:W-:Y:S02]  /*38d0*/  LEA R20, R5, R12, 0x2 ;  /* 0x0000000c05147211 */ /* 0x000fe400078e10ff */
[----:B------:R-:W-:-:S04]  /*38e0*/  IADD3 R9, PT, PT, R9, 0x4, RZ ;  /* 0x0000000409097810 */ /* 0x000fc80007ffe0ff */
[----:B------:R-:W-:Y:S01]  /*38f0*/  ISETP.NE.AND P0, PT, R9, RZ, PT ;  /* 0x000000ff0900720c */ /* 0x000fe20003f05270 */
[C---:B01----:R-:W-:Y:S02]  /*3900*/  IMAD R14, R13.reuse, R5, R0 ;  /* 0x000000050d0e7224 */ /* 0x043fe400078e0200 */
[----:B------:R-:W-:-:S03]  /*3910*/  IMAD R13, R13, 0x4, R4 ;  /* 0x000000040d0d7824 */ /* 0x000fc600078e0204 */
[----:B------:R-:W-:Y:S02]  /*3920*/  LEA R15, R14, R7, 0x2 ;  /* 0x000000070e0f7211 */ /* 0x000fe400078e10ff */
[----:B------:R-:W-:Y:S04]  /*3930*/  LDS R14, [R12] ;  /* 0x000000000c0e7984 */ /* 0x000fe80000000800 */
[----:B--2---:R-:W0:Y:S02]  /*3940*/  LDS R17, [R15] ;  /* 0x000000000f117984 */ /* 0x004e240000000800 */
[----:B0-----:R-:W-:-:S05]  /*3950*/  FADD R14, R14, R17 ;  /* 0x000000110e0e7221 */ /* 0x001fca0000000000 */
[----:B------:R-:W-:Y:S04]  /*3960*/  STS [R15], R14 ;  /* 0x0000000e0f007388 */ /* 0x000fe80000000800 */
[----:B------:R-:W0:Y:S02]  /*3970*/  LDS R16, [R13] ;  /* 0x000000000d107984 */ /* 0x000e240000000800 */
[----:B0-----:R-:W-:-:S05]  /*3980*/  IADD3 R16, PT, PT, R16, 0x1, RZ ;  /* 0x0000000110107810 */ /* 0x001fca0007ffe0ff */
[----:B------:R-:W-:Y:S04]  /*3990*/  STS [R13], R16 ;  /* 0x000000100d007388 */ /* 0x000fe80000000800 */
[----:B------:R-:W0:Y:S02]  /*39a0*/  LDS R17, [R10+-0x4] ;  /* 0xfffffc000a117984 */ /* 0x000e240000000800 */
[C---:B0-----:R-:W-:Y:S01]  /*39b0*/  IMAD R18, R17.reuse, R5, R0 ;  /* 0x0000000511127224 */ /* 0x041fe200078e0200 */
[----:B------:R-:W-:-:S03]  /*39c0*/  LEA R17, R17, R4, 0x2 ;  /* 0x0000000411117211 */ /* 0x000fc600078e10ff */
[----:B------:R-:W-:Y:S02]  /*39d0*/  IMAD R19, R18, 0x4, R7 ;  /* 0x0000000412137824 */ /* 0x000fe400078e0207 */
[----:B------:R-:W-:Y:S04]  /*39e0*/  LDS R18, [R20] ;  /* 0x0000000014127984 */ /* 0x000fe80000000800 */
[----:B------:R-:W0:Y:S02]  /*39f0*/  LDS R21, [R19] ;  /* 0x0000000013157984 */ /* 0x000e240000000800 */
[----:B0-----:R-:W-:Y:S01]  /*3a00*/  FADD R18, R18, R21 ;  /* 0x0000001512127221 */ /* 0x001fe20000000000 */
[----:B------:R-:W-:-:S04]  /*3a10*/  IMAD R21, R5, 0x8, R12 ;  /* 0x0000000805157824 */ /* 0x000fc800078e020c */
[----:B------:R-:W-:Y:S04]  /*3a20*/  STS [R19], R18 ;  /* 0x0000001213007388 */ /* 0x000fe80000000800 */
[----:B------:R-:W0:Y:S02]  /*3a30*/  LDS R14, [R17] ;  /* 0x00000000110e7984 */ /* 0x000e240000000800 */
[----:B0-----:R-:W-:-:S05]  /*3a40*/  IADD3 R14, PT, PT, R14, 0x1, RZ ;  /* 0x000000010e0e7810 */ /* 0x001fca0007ffe0ff */
[----:B------:R-:W-:Y:S04]  /*3a50*/  STS [R17], R14 ;  /* 0x0000000e11007388 */ /* 0x000fe80000000800 */
[----:B------:R-:W0:Y:S04]  /*3a60*/  LDS R13, [R10] ;  /* 0x000000000a0d7984 */ /* 0x000e280000000800 */
[----:B------:R-:W-:Y:S01]  /*3a70*/  LDS R15, [R21] ;  /* 0x00000000150f7984 */ /* 0x000fe20000000800 */
[C---:B0-----:R-:W-:Y:S01]  /*3a80*/  IMAD R16, R13.reuse, R5, R0 ;  /* 0x000000050d107224 */ /* 0x041fe200078e0200 */
[----:B------:R-:W-:-:S04]  /*3a90*/  LEA R13, R13, R4, 0x2 ;  /* 0x000000040d0d7211 */ /* 0x000fc800078e10ff */
[----:B------:R-:W-:-:S05]  /*3aa0*/  LEA R16, R16, R7, 0x2 ;  /* 0x0000000710107211 */ /* 0x000fca00078e10ff */
[----:B------:R-:W0:Y:S02]  /*3ab0*/  LDS R20, [R16] ;  /* 0x0000000010147984 */ /* 0x000e240000000800 */
[----:B0-----:R-:W-:Y:S01]  /*3ac0*/  FADD R15, R15, R20 ;  /* 0x000000140f0f7221 */ /* 0x001fe20000000000 */
[C---:B------:R-:W-:Y:S01]  /*3ad0*/  IMAD R20, R5.reuse, 0xc, R12 ;  /* 0x0000000c05147824 */ /* 0x040fe200078e020c */
[----:B------:R-:W-:-:S03]  /*3ae0*/  LEA R12, R5, R12, 0x4 ;  /* 0x0000000c050c7211 */ /* 0x000fc600078e20ff */
[----:B------:R-:W-:Y:S04]  /*3af0*/  STS [R16], R15 ;  /* 0x0000000f10007388 */ /* 0x000fe80000000800 */
[----:B------:R-:W0:Y:S02]  /*3b00*/  LDS R18, [R13] ;  /* 0x000000000d127984 */ /* 0x000e240000000800 */
[----:B0-----:R-:W-:-:S05]  /*3b10*/  VIADD R18, R18, 0x1 ;  /* 0x0000000112127836 */ /* 0x001fca0000000000 */
[----:B------:R-:W-:Y:S04]  /*3b20*/  STS [R13], R18 ;  /* 0x000000120d007388 */ /* 0x000fe80000000800 */
[----:B------:R0:W1:Y:S02]  /*3b30*/  LDS R17, [R10+0x4] ;  /* 0x000004000a117984 */ /* 0x0000640000000800 */
[----:B0-----:R-:W-:Y:S02]  /*3b40*/  VIADD R10, R10, 0x10 ;  /* 0x000000100a0a7836 */ /* 0x001fe40000000000 */
[C---:B-1----:R-:W-:Y:S01]  /*3b50*/  IMAD R14, R17.reuse, R5, R0 ;  /* 0x00000005110e7224 */ /* 0x042fe200078e0200 */
[----:B------:R-:W-:-:S04]  /*3b60*/  LEA R17, R17, R4, 0x2 ;  /* 0x0000000411117211 */ /* 0x000fc800078e10ff */
[----:B------:R-:W-:Y:S02]  /*3b70*/  LEA R19, R14, R7, 0x2 ;  /* 0x000000070e137211 */ /* 0x000fe400078e10ff */
[----:B------:R-:W-:Y:S04]  /*3b80*/  LDS R14, [R20] ;  /* 0x00000000140e7984 */ /* 0x000fe80000000800 */
[----:B------:R-:W0:Y:S02]  /*3b90*/  LDS R21, [R19] ;  /* 0x0000000013157984 */ /* 0x000e240000000800 */
[----:B0-----:R-:W-:-:S05]  /*3ba0*/  FADD R14, R14, R21 ;  /* 0x000000150e0e7221 */ /* 0x001fca0000000000 */
[----:B------:R-:W-:Y:S04]  /*3bb0*/  STS [R19], R14 ;  /* 0x0000000e13007388 */ /* 0x000fe80000000800 */
[----:B------:R-:W0:Y:S02]  /*3bc0*/  LDS R15, [R17] ;  /* 0x00000000110f7984 */ /* 0x000e240000000800 */
[----:B0-----:R-:W-:-:S05]  /*3bd0*/  VIADD R16, R15, 0x1 ;  /* 0x000000010f107836 */ /* 0x001fca0000000000 */
[----:B------:R2:W-:Y:S01]  /*3be0*/  STS [R17], R16 ;  /* 0x0000001011007388 */ /* 0x0005e20000000800 */
[----:B------:R-:W-:Y:S05]  /*3bf0*/  @P0 BRA `(.L_x_32) ;  /* 0xfffffffc00300947 */ /* 0x000fea000383ffff */
.L_x_31:
[----:B------:R-:W-:-:S13]  /*3c00*/  ISETP.NE.AND P0, PT, R6, RZ, PT ;  /* 0x000000ff0600720c */ /* 0x000fda0003f05270 */
[----:B------:R-:W-:Y:S05]  /*3c10*/  @!P0 BRA `(.L_x_29) ;  /* 0x0000000000608947 */ /* 0x000fea0003800000 */
[C---:B------:R-:W-:Y:S01]  /*3c20*/  SHF.L.U32 R10, R8.reuse, 0x2, RZ ;  /* 0x00000002080a7819 */ /* 0x040fe200000006ff */
[----:B------:R-:W-:Y:S01]  /*3c30*/  IMAD R8, R8, R5, R0 ;  /* 0x0000000508087224 */ /* 0x000fe200078e0200 */
[----:B------:R-:W-:Y:S01]  /*3c40*/  LEA R9, R3, 0x400, 0x2 ;  /* 0x0000040003097811 */ /* 0x000fe200078e10ff */
[----:B------:R-:W-:-:S03]  /*3c50*/  IMAD.MOV R6, RZ, RZ, -R6 ;  /* 0x000000ffff067224 */ /* 0x000fc600078e0a06 */
[----:B------:R-:W-:Y:S01]  /*3c60*/  LEA R8, R8, R11, 0x2 ;  /* 0x0000000b08087211 */ /* 0x000fe200078e10ff */
[----:B------:R-:W-:-:S05]  /*3c70*/  IMAD R10, R9, R5, R10 ;  /* 0x00000005090a7224 */ /* 0x000fca00078e020a */
[----:B------:R-:W-:-:S04]  /*3c80*/  LEA R10, R3, R10, 0x2 ;  /* 0x0000000a030a7211 */ /* 0x000fc800078e10ff */
[----:B------:R-:W-:-:S07]  /*3c90*/  IADD3 R10, PT, PT, R11, R10, RZ ;  /* 0x0000000a0b0a7210 */ /* 0x000fce0007ffe0ff */
.L_x_36:
[----:B----4-:R3:W4:Y:S01]  /*3ca0*/  LDS R9, [R10] ;  /* 0x000000000a097984 */ /* 0x0107220000000800 */
[----:B------:R-:W-:-:S05]  /*3cb0*/  VIADD R6, R6, 0x1 ;  /* 0x0000000106067836 */ /* 0x000fca0000000000 */
[----:B------:R-:W-:Y:S02]  /*3cc0*/  ISETP.NE.AND P0, PT, R6, RZ, PT ;  /* 0x000000ff0600720c */ /* 0x000fe40003f05270 */
[----:B---3--:R-:W-:Y:S01]  /*3cd0*/  IADD3 R10, PT, PT, R10, 0x4, RZ ;  /* 0x000000040a0a7810 */ /* 0x008fe20007ffe0ff */
[C---:B----4-:R-:W-:Y:S01]  /*3ce0*/  IMAD R12, R9.reuse, R5, R0 ;  /* 0x00000005090c7224 */ /* 0x050fe200078e0200 */
[----:B------:R-:W-:-:S03]  /*3cf0*/  LEA R9, R9, R4, 0x2 ;  /* 0x0000000409097211 */ /* 0x000fc600078e10ff */
[----:B------:R-:W-:Y:S02]  /*3d00*/  IMAD R13, R12, 0x4, R7 ;  /* 0x000000040c0d7824 */ /* 0x000fe400078e0207 */
[----:B------:R3:W-:Y:S04]  /*3d10*/  LDS R12, [R8] ;  /* 0x00000000080c7984 */ /* 0x0007e80000000800 */
[----:B01----:R-:W0:Y:S01]  /*3d20*/  LDS R15, [R13] ;  /* 0x000000000d0f7984 */ /* 0x003e220000000800 */
[----:B---3--:R-:W-:Y:S01]  /*3d30*/  LEA R8, R5, R8, 0x2 ;  /* 0x0000000805087211 */ /* 0x008fe200078e10ff */
[----:B0-----:R-:W-:-:S05]  /*3d40*/  FADD R12, R12, R15 ;  /* 0x0000000f0c0c7221 */ /* 0x001fca0000000000 */
[----:B------:R-:W-:Y:S04]  /*3d50*/  STS [R13], R12 ;  /* 0x0000000c0d007388 */ /* 0x000fe80000000800 */
[----:B------:R-:W0:Y:S02]  /*3d60*/  LDS R14, [R9] ;  /* 0x00000000090e7984 */ /* 0x000e240000000800 */
[----:B0-----:R-:W-:-:S05]  /*3d70*/  IADD3 R14, PT, PT, R14, 0x1, RZ ;  /* 0x000000010e0e7810 */ /* 0x001fca0007ffe0ff */
[----:B------:R4:W-:Y:S01]  /*3d80*/  STS [R9], R14 ;  /* 0x0000000e09007388 */ /* 0x0009e20000000800 */
[----:B------:R-:W-:Y:S05]  /*3d90*/  @P0 BRA `(.L_x_36) ;  /* 0xfffffffc00c00947 */ /* 0x000fea000383ffff */
.L_x_29:
[----:B------:R-:W-:-:S13]  /*3da0*/  ISETP.GE.AND P0, PT, R3, 0x1, PT ;  /* 0x000000010300780c */ /* 0x000fda0003f06270 */
[----:B------:R-:W-:Y:S05]  /*3db0*/  @!P0 BRA `(.L_x_22) ;  /* 0x0000000400788947 */ /* 0x000fea0003800000 */
[C---:B------:R-:W-:Y:S01]  /*3dc0*/  ISETP.GE.U32.AND P2, PT, R3.reuse, 0x8, PT ;  /* 0x000000080300780c */ /* 0x040fe20003f46070 */
[----:B------:R-:W-:Y:S01]  /*3dd0*/  IMAD.MOV.U32 R6, RZ, RZ, RZ ;  /* 0x000000ffff067224 */ /* 0x000fe200078e00ff */
[----:B------:R-:W-:-:S04]  /*3de0*/  LOP3.LUT R4, R3, 0x7, RZ, 0xc0, !PT ;  /* 0x0000000703047812 */ /* 0x000fc800078ec0ff */
[----:B------:R-:W-:-:S07]  /*3df0*/  ISETP.NE.AND P0, PT, R4, RZ, PT ;  /* 0x000000ff0400720c */ /* 0x000fce0003f05270 */
[----:B------:R-:W-:Y:S06]  /*3e00*/  @!P2 BRA `(.L_x_37) ;  /* 0x0000000000a8a947 */ /* 0x000fec0003800000 */
[----:B0--3--:R-:W0:Y:S01]  /*3e10*/  LDC.64 R12, c[0x0][0x390] ;  /* 0x0000e400ff0c7b82 */ /* 0x009e220000000a00 */
[----:B------:R-:W-:Y:S01]  /*3e20*/  LEA R10, R5, R0, 0x8 ;  /* 0x00000000050a7211 */ /* 0x000fe200078e40ff */
[----:B------:R-:W-:Y:S01]  /*3e30*/  IMAD.MOV.U32 R8, RZ, RZ, R0 ;  /* 0x000000ffff087224 */ /* 0x000fe200078e0000 */
[----:B------:R-:W-:Y:S02]  /*3e40*/  LOP3.LUT R6, R3, 0x7ffffff8, RZ, 0xc0, !PT ;  /* 0x7ffffff803067812 */ /* 0x000fe400078ec0ff */
[----:B------:R-:W-:Y:S02]  /*3e50*/  LEA R10, R10, R11, 0x2 ;  /* 0x0000000b0a0a7211 */ /* 0x000fe400078e10ff */
[----:B----4-:R-:W-:-:S07]  /*3e60*/  IADD3 R9, PT, PT, -R6, RZ, RZ ;  /* 0x000000ff06097210 */ /* 0x010fce0007ffe1ff */
.L_x_38:
[----:B-1----:R-:W-:Y:S01]  /*3e70*/  LEA R18, R5, R10, 0x2 ;  /* 0x0000000a05127211 */ /* 0x002fe200078e10ff */
[----:B--2---:R-:W2:Y:S01]  /*3e80*/  LDS R16, [R10] ;  /* 0x000000000a107984 */ /* 0x004ea20000000800 */
[----:B01----:R-:W-:-:S03]  /*3e90*/  IMAD.WIDE R14, R8, 0x4, R12 ;  /* 0x00000004080e7825 */ /* 0x003fc600078e020c */
[----:B------:R0:W1:Y:S01]  /*3ea0*/  LDS R17, [R18] ;  /* 0x0000000012117984 */ /* 0x0000620000000800 */
[C---:B------:R-:W-:Y:S02]  /*3eb0*/  IMAD R22, R5.reuse, 0x4, R18 ;  /* 0x0000000405167824 */ /* 0x040fe400078e0212 */
[----:B------:R-:W-:-:S03]  /*3ec0*/  IMAD.WIDE R24, R5, 0x4, R14 ;  /* 0x0000000405187825 */ /* 0x000fc600078e020e */
[C---:B------:R-:W-:Y:S01]  /*3ed0*/  LEA R11, R5.reuse, R22, 0x2 ;  /* 0x00000016050b7211 */ /* 0x040fe200078e10ff */
[----:B------:R-:W3:Y:S01]  /*3ee0*/  LDS R23, [R22] ;  /* 0x0000000016177984 */ /* 0x000ee20000000800 */
[C---:B------:R-:W-:Y:S02]  /*3ef0*/  IMAD.WIDE R20, R5.reuse, 0x4, R24 ;  /* 0x0000000405147825 */ /* 0x040fe400078e0218 */
[C---:B------:R-:W-:Y:S02]  /*3f00*/  LEA R27, R5.reuse, R11, 0x2 ;  /* 0x0000000b051b7211 */ /* 0x040fe400078e10ff */
[----:B------:R-:W4:Y:S03]  /*3f10*/  LDS R11, [R11] ;  /* 0x000000000b0b7984 */ /* 0x000f260000000800 */
[C---:B------:R-:W-:Y:S02]  /*3f20*/  IMAD R29, R5.reuse, 0x4, R27 ;  /* 0x00000004051d7824 */ /* 0x040fe400078e021b */
[----:B------:R-:W5:Y:S03]  /*3f30*/  LDS R27, [R27] ;  /* 0x000000001b1b7984 */ /* 0x000f660000000800 */
[----:B------:R-:W-:-:S02]  /*3f40*/  LEA R26, R5, R29, 0x2 ;  /* 0x0000001d051a7211 */ /* 0x000fc400078e10ff */
[----:B------:R-:W5:Y:S02]  /*3f50*/  LDS R29, [R29] ;  /* 0x000000001d1d7984 */ /* 0x000f640000000800 */
[C---:B------:R-:W-:Y:S02]  /*3f60*/  LEA R28, R5.reuse, R26, 0x2 ;  /* 0x0000001a051c7211 */ /* 0x040fe400078e10ff */
[----:B------:R-:W5:Y:S04]  /*3f70*/  LDS R26, [R26] ;  /* 0x000000001a1a7984 */ /* 0x000f680000000800 */
[----:B------:R-:W5:Y:S01]  /*3f80*/  LDS R28, [R28] ;  /* 0x000000001c1c7984 */ /* 0x000f620000000800 */
[----:B0-----:R-:W-:-:S03]  /*3f90*/  IMAD.WIDE R18, R5, 0x4, R20 ;  /* 0x0000000405127825 */ /* 0x001fc600078e0214 */
[----:B--2---:R0:W-:Y:S01]  /*3fa0*/  REDG.E.ADD.F32.FTZ.RN.STRONG.GPU desc[UR6][R14.64], R16 ;  /* 0x000000100e0079a6 */ /* 0x0041e2000c12f306 */
[----:B------:R-:W-:-:S03]  /*3fb0*/  VIADD R9, R9, 0x8 ;  /* 0x0000000809097836 */ /* 0x000fc60000000000 */
[----:B-1----:R1:W-:Y:S01]  /*3fc0*/  REDG.E.ADD.F32.FTZ.RN.STRONG.GPU desc[UR6][R24.64], R17 ;  /* 0x00000011180079a6 */ /* 0x0023e2000c12f306 */
[----:B0-----:R-:W-:-:S03]  /*3fd0*/  IMAD.WIDE R14, R5, 0x4, R18 ;  /* 0x00000004050e7825 */ /* 0x001fc600078e0212 */
[----:B---3--:R0:W-:Y:S01]  /*3fe0*/  REDG.E.ADD.F32.FTZ.RN.STRONG.GPU desc[UR6][R20.64], R23 ;  /* 0x00000017140079a6 */ /* 0x0081e2000c12f306 */
[----:B------:R-:W-:-:S03]  /*3ff0*/  ISETP.NE.AND P2, PT, R9, RZ, PT ;  /* 0x000000ff0900720c */ /* 0x000fc60003f45270 */
[----:B----4-:R2:W-:Y:S01]  /*4000*/  REDG.E.ADD.F32.FTZ.RN.STRONG.GPU desc[UR6][R18.64], R11 ;  /* 0x0000000b120079a6 */ /* 0x0105e2000c12f306 */
[----:B-1----:R-:W-:-:S03]  /*4010*/  IMAD.WIDE R16, R5, 0x4, R14 ;  /* 0x0000000405107825 */ /* 0x002fc600078e020e */
[----:B-----5:R1:W-:Y:S01]  /*4020*/  REDG.E.ADD.F32.FTZ.RN.STRONG.GPU desc[UR6][R14.64], R27 ;  /* 0x0000001b0e0079a6 */ /* 0x0203e2000c12f306 */
[----:B0-----:R-:W-:-:S03]  /*4030*/  IMAD.WIDE R22, R5, 0x4, R16 ;  /* 0x0000000405167825 */ /* 0x001fc600078e0210 */
[----:B------:R1:W-:Y:S04]  /*4040*/  REDG.E.ADD.F32.FTZ.RN.STRONG.GPU desc[UR6][R16.64], R29 ;  /* 0x0000001d100079a6 */ /* 0x0003e8000c12f306 */
[----:B------:R1:W-:Y:S01]  /*4050*/  REDG.E.ADD.F32.FTZ.RN.STRONG.GPU desc[UR6][R22.64], R26 ;  /* 0x0000001a160079a6 */ /* 0x0003e2000c12f306 */
[C---:B--2---:R-:W-:Y:S01]  /*4060*/  IMAD.WIDE R18, R5.reuse, 0x4, R22 ;  /* 0x0000000405127825 */ /* 0x044fe200078e0216 */
[----:B------:R-:W-:-:S04]  /*4070*/  LEA R8, R5, R8, 0x3 ;  /* 0x0000000805087211 */ /* 0x000fc800078e18ff */
[----:B------:R1:W-:Y:S01]  /*4080*/  REDG.E.ADD.F32.FTZ.RN.STRONG.GPU desc[UR6][R18.64], R28 ;  /* 0x0000001c120079a6 */ /* 0x0003e2000c12f306 */
[----:B------:R-:W-:Y:S01]  /*4090*/  LEA R10, R5, R10, 0x5 ;  /* 0x0000000a050a7211 */ /* 0x000fe200078e28ff */
[----:B------:R-:W-:Y:S06]  /*40a0*/  @P2 BRA `(.L_x_38) ;  /* 0xfffffffc00702947 */ /* 0x000fec000383ffff */
.L_x_37:
[----:B------:R-:W-:Y:S05]  /*40b0*/  @!P0 BRA `(.L_x_22) ;  /* 0x0000000000b88947 */ /* 0x000fea0003800000 */
[----:B------:R-:W-:Y:S02]  /*40c0*/  ISETP.GE.U32.AND P0, PT, R4, 0x4, PT ;  /* 0x000000040400780c */ /* 0x000fe40003f06070 */
[----:B0-----:R-:W-:-:S04]  /*40d0*/  LOP3.LUT R24, R3, 0x3, RZ, 0xc0, !PT ;  /* 0x0000000303187812 */ /* 0x001fc800078ec0ff */
[----:B------:R-:W-:-:S07]  /*40e0*/  ISETP.NE.AND P2, PT, R24, RZ, PT ;  /* 0x000000ff1800720c */ /* 0x000fce0003f45270 */
[----:B------:R-:W-:Y:S06]  /*40f0*/  @!P0 BRA `(.L_x_39) ;  /* 0x00000000004c8947 */ /* 0x000fec0003800000 */
[----:B------:R-:W-:Y:S01]  /*4100*/  IMAD R4, R6, R5, R0 ;  /* 0x0000000506047224 */ /* 0x000fe200078e0200 */
[----:B----4-:R-:W0:Y:S03]  /*4110*/  LDC.64 R8, c[0x0][0x390] ;  /* 0x0000e400ff087b82 */ /* 0x010e260000000a00 */
[----:B-12---:R-:W-:-:S05]  /*4120*/  IMAD R16, R4, 0x4, R7 ;  /* 0x0000000404107824 */ /* 0x006fca00078e0207 */
[C---:B------:R-:W-:Y:S01]  /*4130*/  LEA R18, R5.reuse, R16, 0x2 ;  /* 0x0000001005127211 */ /* 0x040fe200078e10ff */
[----:B------:R-:W1:Y:S03]  /*4140*/  LDS R17, [R16] ;  /* 0x0000000010117984 */ /* 0x000e660000000800 */
[C---:B------:R-:W-:Y:S01]  /*4150*/  LEA R20, R5.reuse, R18, 0x2 ;  /* 0x0000001205147211 */ /* 0x040fe200078e10ff */
[----:B------:R-:W2:Y:S04]  /*4160*/  LDS R19, [R18] ;  /* 0x0000000012137984 */ /* 0x000ea80000000800 */
[----:B------:R-:W-:Y:S01]  /*4170*/  IMAD R22, R5, 0x4, R20 ;  /* 0x0000000405167824 */ /* 0x000fe200078e0214 */
[----:B------:R-:W4:Y:S04]  /*4180*/  LDS R21, [R20] ;  /* 0x0000000014157984 */ /* 0x000f280000000800 */
[----:B------:R-:W5:Y:S01]  /*4190*/  LDS R23, [R22] ;  /* 0x0000000016177984 */ /* 0x000f620000000800 */
[----:B0-----:R-:W-:-:S04]  /*41a0*/  IMAD.WIDE R8, R4, 0x4, R8 ;  /* 0x0000000404087825 */ /* 0x001fc800078e0208 */
[----:B------:R-:W-:-:S04]  /*41b0*/  IMAD.WIDE R10, R5, 0x4, R8 ;  /* 0x00000004050a7825 */ /* 0x000fc800078e0208 */
[----:B---3--:R-:W-:-:S04]  /*41c0*/  IMAD.WIDE R12, R5, 0x4, R10 ;  /* 0x00000004050c7825 */ /* 0x008fc800078e020a */
[----:B------:R-:W-:Y:S01]  /*41d0*/  IMAD.WIDE R14, R5, 0x4, R12 ;  /* 0x00000004050e7825 */ /* 0x000fe200078e020c */
[----:B-1----:R0:W-:Y:S04]  /*41e0*/  REDG.E.ADD.F32.FTZ.RN.STRONG.GPU desc[UR6][R8.64], R17 ;  /* 0x00000011080079a6 */ /* 0x0021e8000c12f306 */
[----:B--2---:R0:W-:Y:S04]  /*41f0*/  REDG.E.ADD.F32.FTZ.RN.STRONG.GPU desc[UR6][R10.64], R19 ;  /* 0x000000130a0079a6 */ /* 0x0041e8000c12f306 */
[----:B----4-:R0:W-:Y:S04]  /*4200*/  REDG.E.ADD.F32.FTZ.RN.STRONG.GPU desc[UR6][R12.64], R21 ;  /* 0x000000150c0079a6 */ /* 0x0101e8000c12f306 */
[----:B-----5:R0:W-:Y:S01]  /*4210*/  REDG.E.ADD.F32.FTZ.RN.STRONG.GPU desc[UR6][R14.64], R23 ;  /* 0x000000170e0079a6 */ /* 0x0201e2000c12f306 */
[----:B------:R-:W-:-:S07]  /*4220*/  IADD3 R6, PT, PT, R6, 0x4, RZ ;  /* 0x0000000406067810 */ /* 0x000fce0007ffe0ff */
.L_x_39:
[----:B------:R-:W-:Y:S05]  /*4230*/  @!P2 BRA `(.L_x_22) ;  /* 0x000000000058a947 */ /* 0x000fea0003800000 */
[----:B------:R-:W-:Y:S02]  /*4240*/  ISETP.NE.AND P0, PT, R24, 0x1, PT ;  /* 0x000000011800780c */ /* 0x000fe40003f05270 */
[----:B------:R-:W-:-:S04]  /*4250*/  LOP3.LUT R3, R3, 0x1, RZ, 0xc0, !PT ;  /* 0x0000000103037812 */ /* 0x000fc800078ec0ff */
[----:B------:R-:W-:-:S07]  /*4260*/  ISETP.NE.U32.AND P2, PT, R3, 0x1, PT ;  /* 0x000000010300780c */ /* 0x000fce0003f45070 */
[----:B------:R-:W-:Y:S06]  /*4270*/  @!P0 BRA `(.L_x_40) ;  /* 0x00000000002c8947 */ /* 0x000fec0003800000 */
[----:B------:R-:W-:Y:S01]  /*4280*/  IMAD R3, R6, R5, R0 ;  /* 0x0000000506037224 */ /* 0x000fe200078e0200 */
[----:B0---4-:R-:W0:Y:S04]  /*4290*/  LDC.64 R8, c[0x0][0x390] ;  /* 0x0000e400ff087b82 */ /* 0x011e280000000a00 */
[----:B------:R-:W-:-:S05]  /*42a0*/  LEA R4, R3, R7, 0x2 ;  /* 0x0000000703047211 */ /* 0x000fca00078e10ff */
[----:B------:R-:W-:Y:S01]  /*42b0*/  IMAD R12, R5, 0x4, R4 ;  /* 0x00000004050c7824 */ /* 0x000fe200078e0204 */
[----:B---3--:R-:W3:Y:S04]  /*42c0*/  LDS R13, [R4] ;  /* 0x00000000040d7984 */ /* 0x008ee80000000800 */
[----:B-1----:R-:W1:Y:S01]  /*42d0*/  LDS R15, [R12] ;  /* 0x000000000c0f7984 */ /* 0x002e620000000800 */
[----:B0-----:R-:W-:-:S04]  /*42e0*/  IMAD.WIDE R8, R3, 0x4, R8 ;  /* 0x0000000403087825 */ /* 0x001fc800078e0208 */
[----:B------:R-:W-:Y:S01]  /*42f0*/  IMAD.WIDE R10, R5, 0x4, R8 ;  /* 0x00000004050a7825 */ /* 0x000fe200078e0208 */
[----:B---3--:R0:W-:Y:S04]  /*4300*/  REDG.E.ADD.F32.FTZ.RN.STRONG.GPU desc[UR6][R8.64], R13 ;  /* 0x0000000d080079a6 */ /* 0x0081e8000c12f306 */
[----:B-1----:R0:W-:Y:S01]  /*4310*/  REDG.E.ADD.F32.FTZ.RN.STRONG.GPU desc[UR6][R10.64], R15 ;  /* 0x0000000f0a0079a6 */ /* 0x0021e2000c12f306 */
[----:B------:R-:W-:-:S07]  /*4320*/  IADD3 R6, PT, PT, R6, 0x2, RZ ;  /* 0x0000000206067810 */ /* 0x000fce0007ffe0ff */
.L_x_40:
[----:B------:R-:W-:Y:S05]  /*4330*/  @P2 BRA `(.L_x_22) ;  /* 0x0000000000182947 */ /* 0x000fea0003800000 */
[----:B------:R-:W-:Y:S02]  /*4340*/  IMAD R6, R6, R5, R0 ;  /* 0x0000000506067224 */ /* 0x000fe400078e0200 */
[----:B------:R-:W5:Y:S03]  /*4350*/  LDC.64 R4, c[0x0][0x390] ;  /* 0x0000e400ff047b82 */ /* 0x000f660000000a00 */
[----:B------:R-:W-:-:S06]  /*4360*/  LEA R7, R6, R7, 0x2 ;  /* 0x0000000706077211 */ /* 0x000fcc00078e10ff */
[----:B------:R-:W0:Y:S01]  /*4370*/  LDS R7, [R7] ;  /* 0x0000000007077984 */ /* 0x000e220000000800 */
[----:B-----5:R-:W-:-:S05]  /*4380*/  IMAD.WIDE R4, R6, 0x4, R4 ;  /* 0x0000000406047825 */ /* 0x020fca00078e0204 */
[----:B0-----:R0:W-:Y:S02]  /*4390*/  REDG.E.ADD.F32.FTZ.RN.STRONG.GPU desc[UR6][R4.64], R7 ;  /* 0x00000007040079a6 */ /* 0x0011e4000c12f306 */
.L_x_22:
[----:B------:R-:W-:Y:S05]  /*43a0*/  BSYNC.RECONVERGENT B0 ;  /* 0x0000000000007941 */ /* 0x000fea0003800200 */
.L_x_21:
[----:B------:R-:W-:Y:S06]  /*43b0*/  BAR.SYNC.DEFER_BLOCKING 0x0 ;  /* 0x0000000000007b1d */ /* 0x000fec0000010000 */
[----:B------:R-:W-:Y:S05]  /*43c0*/  @P1 EXIT ;  /* 0x000000000000194d */ /* 0x000fea0003800000 */
[----:B------:R-:W5:Y:S01]  /*43d0*/  LDS R3, [R2] ;  /* 0x0000000002037984 */ /* 0x000f620000000800 */
[----:B0-----:R-:W0:Y:S02]  /*43e0*/  LDC.64 R4, c[0x0][0x398] ;  /* 0x0000e600ff047b82 */ /* 0x001e240000000a00 */
[----:B0-----:R-:W-:-:S05]  /*43f0*/  IMAD.WIDE.U32 R4, R0, 0x4, R4 ;  /* 0x0000000400047825 */ /* 0x001fca00078e0004 */
[----:B-----5:R-:W-:Y:S01]  /*4400*/  REDG.E.ADD.STRONG.GPU desc[UR6][R4.64], R3 ;  /* 0x000000030400798e */ /* 0x020fe2000c12e106 */
[----:B------:R-:W-:Y:S05]  /*4410*/  EXIT ;  /* 0x000000000000794d */ /* 0x000fea0003800000 */
.L_x_41:
        /* <DEDUP_REMOVED lines=14> */
.L_x_43:


//--------------------- .nv.shared._Z23kMeansClusterAssignmentPfPiS_iii --------------------------
	.section	.nv.shared._Z23kMeansClusterAssignmentPfPiS_iii,"aw",@nobits
	.sectionflags	@""
	.align	16
	.zero		1024


//--------------------- .nv.shared.reserved.0     --------------------------
	.section	.nv.shared.reserved.0,"aw",@nobits
	.weak		__nv_reservedSMEM_offset_0_alias
	.size		__nv_reservedSMEM_offset_0_alias, 0, 64
	.other		__nv_reservedSMEM_offset_0_alias,@"STO_CUDA_RESERVED_SHARED STV_DEFAULT"
__nv_reservedSMEM_offset_0_alias:
	.zero		0
	.zero		64


//--------------------- .nv.shared._Z16kMeansComputeSumPfPiS_S0_iii --------------------------
	.section	.nv.shared._Z16kMeansComputeSumPfPiS_S0_iii,"aw",@nobits
	.sectionflags	@""
	.align	16
	.zero		1024


//--------------------- .nv.constant0._Z23kMeansClusterAssignmentPfPiS_iii --------------------------
	.section	.nv.constant0._Z23kMeansClusterAssignmentPfPiS_iii,"a",@progbits
	.sectionflags	@""
	.align	4
.nv.constant0._Z23kMeansClusterAssignmentPfPiS_iii:
	.zero		932


//--------------------- .nv.constant0._Z16kMeansComputeSumPfPiS_S0_iii --------------------------
	.section	.nv.constant0._Z16kMeansComputeSumPfPiS_S0_iii,"a",@progbits
	.sectionflags	@""
	.align	4
.nv.constant0._Z16kMeansComputeSumPfPiS_S0_iii:
	.zero		940


//--------------------- SYMBOLS --------------------------

	.type		.nv.reservedSmem.offset0,@object
	.size		.nv.reservedSmem.offset0,0x4
	.type		.nv.reservedSmem.cap,@object
	.size		.nv.reservedSmem.cap,0x4
